//
// Generated by NVIDIA NVVM Compiler
//
// Compiler Build ID: CL-36424714
// Cuda compilation tools, release 13.0, V13.0.88
// Based on NVVM 20.0.0
//

.version 9.0
.target sm_100
.address_size 64

	// .globl	_ZN6device7interp2EPKfiS1_iS1_S1_S1_Pfi

.visible .entry _ZN6device7interp2EPKfiS1_iS1_S1_S1_Pfi(
	.param .u64 .ptr .align 1 _ZN6device7interp2EPKfiS1_iS1_S1_S1_Pfi_param_0,
	.param .u32 _ZN6device7interp2EPKfiS1_iS1_S1_S1_Pfi_param_1,
	.param .u64 .ptr .align 1 _ZN6device7interp2EPKfiS1_iS1_S1_S1_Pfi_param_2,
	.param .u32 _ZN6device7interp2EPKfiS1_iS1_S1_S1_Pfi_param_3,
	.param .u64 .ptr .align 1 _ZN6device7interp2EPKfiS1_iS1_S1_S1_Pfi_param_4,
	.param .u64 .ptr .align 1 _ZN6device7interp2EPKfiS1_iS1_S1_S1_Pfi_param_5,
	.param .u64 .ptr .align 1 _ZN6device7interp2EPKfiS1_iS1_S1_S1_Pfi_param_6,
	.param .u64 .ptr .align 1 _ZN6device7interp2EPKfiS1_iS1_S1_S1_Pfi_param_7,
	.param .u32 _ZN6device7interp2EPKfiS1_iS1_S1_S1_Pfi_param_8
)
{
	.reg .pred 	%p<33>;
	.reg .b32 	%r<54>;
	.reg .b32 	%f<175>;
	.reg .b64 	%rd<90>;

	ld.param.u64 	%rd12, [_ZN6device7interp2EPKfiS1_iS1_S1_S1_Pfi_param_0];
	ld.param.u32 	%r23, [_ZN6device7interp2EPKfiS1_iS1_S1_S1_Pfi_param_1];
	ld.param.u64 	%rd13, [_ZN6device7interp2EPKfiS1_iS1_S1_S1_Pfi_param_2];
	ld.param.u32 	%r24, [_ZN6device7interp2EPKfiS1_iS1_S1_S1_Pfi_param_3];
	ld.param.u64 	%rd14, [_ZN6device7interp2EPKfiS1_iS1_S1_S1_Pfi_param_4];
	ld.param.u64 	%rd11, [_ZN6device7interp2EPKfiS1_iS1_S1_S1_Pfi_param_5];
	ld.param.u64 	%rd15, [_ZN6device7interp2EPKfiS1_iS1_S1_S1_Pfi_param_6];
	ld.param.u64 	%rd16, [_ZN6device7interp2EPKfiS1_iS1_S1_S1_Pfi_param_7];
	ld.param.u32 	%r25, [_ZN6device7interp2EPKfiS1_iS1_S1_S1_Pfi_param_8];
	cvta.to.global.u64 	%rd1, %rd16;
	cvta.to.global.u64 	%rd2, %rd14;
	cvta.to.global.u64 	%rd3, %rd13;
	cvta.to.global.u64 	%rd4, %rd15;
	cvta.to.global.u64 	%rd5, %rd12;
	cvta.to.global.u64 	%rd6, %rd11;
	mov.u32 	%r26, %tid.x;
	mov.u32 	%r27, %ctaid.x;
	mov.u32 	%r28, %ntid.x;
	mad.lo.s32 	%r47, %r27, %r28, %r26;
	mov.u32 	%r29, %nctaid.x;
	mul.lo.s32 	%r2, %r28, %r29;
	setp.ge.s32 	%p1, %r47, %r25;
	@%p1 bra 	$L__BB0_51;
	mul.wide.s32 	%rd17, %r23, 4;
	add.s64 	%rd7, %rd5, %rd17;
	mul.wide.s32 	%rd18, %r24, 4;
	add.s64 	%rd8, %rd3, %rd18;
	setp.lt.s32 	%p2, %r23, 1;
	@%p2 bra 	$L__BB0_30;
	setp.gt.s32 	%p16, %r24, 0;
	@%p16 bra 	$L__BB0_13;
	mul.wide.u32 	%rd47, %r23, 4;
	add.s64 	%rd9, %rd5, %rd47;
$L__BB0_4:
	ld.param.u64 	%rd88, [_ZN6device7interp2EPKfiS1_iS1_S1_S1_Pfi_param_5];
	cvta.to.global.u64 	%rd48, %rd88;
	mul.wide.s32 	%rd49, %r47, 4;
	add.s64 	%rd50, %rd48, %rd49;
	ld.global.f32 	%f6, [%rd50];
	ld.global.f32 	%f95, [%rd5];
	setp.ltu.f32 	%p17, %f6, %f95;
	@%p17 bra 	$L__BB0_28;
	ld.global.f32 	%f96, [%rd7+-4];
	setp.gtu.f32 	%p18, %f6, %f96;
	@%p18 bra 	$L__BB0_28;
	add.s64 	%rd52, %rd4, %rd49;
	ld.global.f32 	%f7, [%rd52];
	ld.global.f32 	%f8, [%rd3];
	setp.ltu.f32 	%p19, %f7, %f8;
	@%p19 bra 	$L__BB0_28;
	ld.global.f32 	%f97, [%rd8+-4];
	setp.gtu.f32 	%p20, %f7, %f97;
	@%p20 bra 	$L__BB0_28;
	mov.b32 	%r49, 0;
$L__BB0_9:
	mul.wide.u32 	%rd53, %r49, 4;
	add.s64 	%rd54, %rd5, %rd53;
	ld.global.f32 	%f173, [%rd54];
	setp.ge.f32 	%p21, %f6, %f173;
	@%p21 bra 	$L__BB0_12;
	add.s32 	%r49, %r49, 1;
	setp.ne.s32 	%p22, %r49, %r23;
	@%p22 bra 	$L__BB0_9;
	ld.global.f32 	%f173, [%rd9];
	mov.u32 	%r49, %r23;
$L__BB0_12:
	ld.global.f32 	%f98, [%rd3+4];
	sub.f32 	%f99, %f98, %f8;
	mul.wide.u32 	%rd55, %r49, 4;
	add.s64 	%rd56, %rd5, %rd55;
	ld.global.f32 	%f100, [%rd56+4];
	sub.f32 	%f101, %f100, %f173;
	add.s64 	%rd57, %rd2, %rd55;
	ld.global.f32 	%f102, [%rd57+4];
	ld.global.f32 	%f103, [%rd57];
	sub.f32 	%f104, %f102, %f103;
	mul.f32 	%f105, %f104, %f6;
	div.rn.f32 	%f106, %f105, %f101;
	mul.f32 	%f107, %f103, %f100;
	mul.f32 	%f108, %f102, %f173;
	sub.f32 	%f109, %f107, %f108;
	div.rn.f32 	%f110, %f109, %f101;
	add.f32 	%f111, %f106, %f110;
	add.s32 	%r35, %r49, %r24;
	mul.wide.s32 	%rd58, %r35, 4;
	add.s64 	%rd59, %rd2, %rd58;
	ld.global.f32 	%f112, [%rd59+4];
	ld.global.f32 	%f113, [%rd59];
	sub.f32 	%f114, %f112, %f113;
	mul.f32 	%f115, %f114, %f6;
	div.rn.f32 	%f116, %f115, %f101;
	mul.f32 	%f117, %f113, %f100;
	mul.f32 	%f118, %f112, %f173;
	sub.f32 	%f119, %f117, %f118;
	div.rn.f32 	%f120, %f119, %f101;
	add.f32 	%f121, %f116, %f120;
	sub.f32 	%f122, %f121, %f111;
	mul.f32 	%f123, %f7, %f122;
	div.rn.f32 	%f124, %f123, %f99;
	mul.wide.s32 	%rd60, %r47, 4;
	add.s64 	%rd61, %rd1, %rd60;
	st.global.f32 	[%rd61], %f124;
	ld.global.f32 	%f125, [%rd3+4];
	mul.f32 	%f126, %f111, %f125;
	ld.global.f32 	%f127, [%rd3];
	mul.f32 	%f128, %f121, %f127;
	sub.f32 	%f129, %f126, %f128;
	div.rn.f32 	%f130, %f129, %f99;
	add.f32 	%f131, %f124, %f130;
	st.global.f32 	[%rd61], %f131;
	bra.uni 	$L__BB0_29;
$L__BB0_13:
	mul.wide.u32 	%rd73, %r24, 4;
	add.s64 	%rd74, %rd3, %rd73;
$L__BB0_14:
	ld.param.u64 	%rd89, [_ZN6device7interp2EPKfiS1_iS1_S1_S1_Pfi_param_5];
	cvta.to.global.u64 	%rd64, %rd89;
	mul.wide.s32 	%rd65, %r47, 4;
	add.s64 	%rd66, %rd64, %rd65;
	ld.global.f32 	%f1, [%rd66];
	ld.global.f32 	%f132, [%rd5];
	setp.ltu.f32 	%p24, %f1, %f132;
	@%p24 bra 	$L__BB0_26;
	ld.global.f32 	%f133, [%rd7+-4];
	setp.gtu.f32 	%p25, %f1, %f133;
	@%p25 bra 	$L__BB0_26;
	add.s64 	%rd68, %rd4, %rd65;
	ld.global.f32 	%f2, [%rd68];
	ld.global.f32 	%f134, [%rd3];
	setp.ltu.f32 	%p26, %f2, %f134;
	@%p26 bra 	$L__BB0_26;
	ld.global.f32 	%f135, [%rd8+-4];
	setp.gtu.f32 	%p27, %f2, %f135;
	@%p27 bra 	$L__BB0_26;
	mov.b32 	%r43, 0;
$L__BB0_19:
	mul.wide.u32 	%rd69, %r43, 4;
	add.s64 	%rd70, %rd5, %rd69;
	ld.global.f32 	%f136, [%rd70];
	setp.ge.f32 	%p28, %f1, %f136;
	mov.u32 	%r10, %r43;
	@%p28 bra 	$L__BB0_21;
	add.s32 	%r43, %r43, 1;
	setp.eq.s32 	%p29, %r43, %r23;
	mov.u32 	%r10, %r23;
	@%p29 bra 	$L__BB0_21;
	bra.uni 	$L__BB0_19;
$L__BB0_21:
	mov.b32 	%r45, 0;
$L__BB0_22:
	mul.wide.u32 	%rd71, %r45, 4;
	add.s64 	%rd72, %rd3, %rd71;
	ld.global.f32 	%f172, [%rd72];
	setp.ge.f32 	%p30, %f2, %f172;
	@%p30 bra 	$L__BB0_25;
	add.s32 	%r45, %r45, 1;
	setp.ne.s32 	%p31, %r45, %r24;
	@%p31 bra 	$L__BB0_22;
	ld.global.f32 	%f172, [%rd74];
	mov.u32 	%r45, %r24;
$L__BB0_25:
	mul.wide.u32 	%rd75, %r45, 4;
	add.s64 	%rd76, %rd3, %rd75;
	ld.global.f32 	%f137, [%rd76+4];
	sub.f32 	%f138, %f137, %f172;
	mul.wide.u32 	%rd77, %r10, 4;
	add.s64 	%rd78, %rd5, %rd77;
	ld.global.f32 	%f139, [%rd78+4];
	ld.global.f32 	%f140, [%rd78];
	sub.f32 	%f141, %f139, %f140;
	mad.lo.s32 	%r39, %r45, %r23, %r10;
	mul.wide.u32 	%rd79, %r39, 4;
	add.s64 	%rd80, %rd2, %rd79;
	ld.global.f32 	%f142, [%rd80+4];
	ld.global.f32 	%f143, [%rd80];
	sub.f32 	%f144, %f142, %f143;
	mul.f32 	%f145, %f144, %f1;
	div.rn.f32 	%f146, %f145, %f141;
	mul.f32 	%f147, %f143, %f139;
	mul.f32 	%f148, %f142, %f140;
	sub.f32 	%f149, %f147, %f148;
	div.rn.f32 	%f150, %f149, %f141;
	add.f32 	%f151, %f146, %f150;
	add.s32 	%r40, %r39, %r24;
	mul.wide.u32 	%rd81, %r40, 4;
	add.s64 	%rd82, %rd2, %rd81;
	ld.global.f32 	%f152, [%rd82+4];
	ld.global.f32 	%f153, [%rd82];
	sub.f32 	%f154, %f152, %f153;
	mul.f32 	%f155, %f154, %f1;
	div.rn.f32 	%f156, %f155, %f141;
	mul.f32 	%f157, %f153, %f139;
	mul.f32 	%f158, %f152, %f140;
	sub.f32 	%f159, %f157, %f158;
	div.rn.f32 	%f160, %f159, %f141;
	add.f32 	%f161, %f156, %f160;
	sub.f32 	%f162, %f161, %f151;
	mul.f32 	%f163, %f2, %f162;
	div.rn.f32 	%f164, %f163, %f138;
	mul.wide.s32 	%rd83, %r47, 4;
	add.s64 	%rd84, %rd1, %rd83;
	st.global.f32 	[%rd84], %f164;
	ld.global.f32 	%f165, [%rd76+4];
	mul.f32 	%f166, %f151, %f165;
	ld.global.f32 	%f167, [%rd76];
	mul.f32 	%f168, %f161, %f167;
	sub.f32 	%f169, %f166, %f168;
	div.rn.f32 	%f170, %f169, %f138;
	add.f32 	%f171, %f164, %f170;
	st.global.f32 	[%rd84], %f171;
	bra.uni 	$L__BB0_27;
$L__BB0_26:
	add.s64 	%rd86, %rd1, %rd65;
	mov.b32 	%r41, 0;
	st.global.u32 	[%rd86], %r41;
$L__BB0_27:
	add.s32 	%r47, %r47, %r2;
	setp.lt.s32 	%p32, %r47, %r25;
	@%p32 bra 	$L__BB0_14;
	bra.uni 	$L__BB0_51;
$L__BB0_28:
	add.s64 	%rd63, %rd1, %rd49;
	mov.b32 	%r36, 0;
	st.global.u32 	[%rd63], %r36;
$L__BB0_29:
	add.s32 	%r47, %r47, %r2;
	setp.lt.s32 	%p23, %r47, %r25;
	@%p23 bra 	$L__BB0_4;
	bra.uni 	$L__BB0_51;
$L__BB0_30:
	setp.gt.s32 	%p3, %r24, 0;
	@%p3 bra 	$L__BB0_37;
	add.s64 	%rd10, %rd2, %rd18;
$L__BB0_32:
	mul.wide.s32 	%rd20, %r47, 4;
	add.s64 	%rd21, %rd6, %rd20;
	ld.global.f32 	%f18, [%rd21];
	ld.global.f32 	%f19, [%rd5];
	setp.ltu.f32 	%p4, %f18, %f19;
	@%p4 bra 	$L__BB0_49;
	ld.global.f32 	%f22, [%rd7+-4];
	setp.gtu.f32 	%p5, %f18, %f22;
	@%p5 bra 	$L__BB0_49;
	add.s64 	%rd23, %rd4, %rd20;
	ld.global.f32 	%f20, [%rd23];
	ld.global.f32 	%f21, [%rd3];
	setp.ltu.f32 	%p6, %f20, %f21;
	@%p6 bra 	$L__BB0_49;
	ld.global.f32 	%f23, [%rd8+-4];
	setp.gtu.f32 	%p7, %f20, %f23;
	@%p7 bra 	$L__BB0_49;
	ld.global.f32 	%f24, [%rd3+4];
	sub.f32 	%f25, %f24, %f21;
	ld.global.f32 	%f26, [%rd5+4];
	sub.f32 	%f27, %f26, %f19;
	ld.global.f32 	%f28, [%rd2+4];
	ld.global.f32 	%f29, [%rd2];
	sub.f32 	%f30, %f28, %f29;
	mul.f32 	%f31, %f30, %f18;
	div.rn.f32 	%f32, %f31, %f27;
	mul.f32 	%f33, %f29, %f26;
	mul.f32 	%f34, %f28, %f19;
	sub.f32 	%f35, %f33, %f34;
	div.rn.f32 	%f36, %f35, %f27;
	add.f32 	%f37, %f32, %f36;
	ld.global.f32 	%f38, [%rd10+4];
	ld.global.f32 	%f39, [%rd10];
	sub.f32 	%f40, %f38, %f39;
	mul.f32 	%f41, %f40, %f18;
	div.rn.f32 	%f42, %f41, %f27;
	mul.f32 	%f43, %f39, %f26;
	mul.f32 	%f44, %f38, %f19;
	sub.f32 	%f45, %f43, %f44;
	div.rn.f32 	%f46, %f45, %f27;
	add.f32 	%f47, %f42, %f46;
	sub.f32 	%f48, %f47, %f37;
	mul.f32 	%f49, %f20, %f48;
	div.rn.f32 	%f50, %f49, %f25;
	mul.wide.s32 	%rd24, %r47, 4;
	add.s64 	%rd25, %rd1, %rd24;
	st.global.f32 	[%rd25], %f50;
	ld.global.f32 	%f51, [%rd3+4];
	mul.f32 	%f52, %f37, %f51;
	ld.global.f32 	%f53, [%rd3];
	mul.f32 	%f54, %f47, %f53;
	sub.f32 	%f55, %f52, %f54;
	div.rn.f32 	%f56, %f55, %f25;
	add.f32 	%f57, %f50, %f56;
	st.global.f32 	[%rd25], %f57;
	bra.uni 	$L__BB0_50;
$L__BB0_37:
	mul.wide.u32 	%rd35, %r24, 4;
	add.s64 	%rd36, %rd3, %rd35;
$L__BB0_38:
	ld.param.u64 	%rd87, [_ZN6device7interp2EPKfiS1_iS1_S1_S1_Pfi_param_5];
	cvta.to.global.u64 	%rd28, %rd87;
	mul.wide.s32 	%rd29, %r47, 4;
	add.s64 	%rd30, %rd28, %rd29;
	ld.global.f32 	%f12, [%rd30];
	ld.global.f32 	%f13, [%rd5];
	setp.ltu.f32 	%p9, %f12, %f13;
	@%p9 bra 	$L__BB0_47;
	ld.global.f32 	%f58, [%rd7+-4];
	setp.gtu.f32 	%p10, %f12, %f58;
	@%p10 bra 	$L__BB0_47;
	add.s64 	%rd32, %rd4, %rd29;
	ld.global.f32 	%f14, [%rd32];
	ld.global.f32 	%f59, [%rd3];
	setp.ltu.f32 	%p11, %f14, %f59;
	@%p11 bra 	$L__BB0_47;
	ld.global.f32 	%f60, [%rd8+-4];
	setp.gtu.f32 	%p12, %f14, %f60;
	@%p12 bra 	$L__BB0_47;
	mov.b32 	%r52, 0;
$L__BB0_43:
	mul.wide.u32 	%rd33, %r52, 4;
	add.s64 	%rd34, %rd3, %rd33;
	ld.global.f32 	%f174, [%rd34];
	setp.ge.f32 	%p13, %f14, %f174;
	@%p13 bra 	$L__BB0_46;
	add.s32 	%r52, %r52, 1;
	setp.ne.s32 	%p14, %r52, %r24;
	@%p14 bra 	$L__BB0_43;
	ld.global.f32 	%f174, [%rd36];
	mov.u32 	%r52, %r24;
$L__BB0_46:
	mul.wide.u32 	%rd37, %r52, 4;
	add.s64 	%rd38, %rd3, %rd37;
	ld.global.f32 	%f61, [%rd38+4];
	sub.f32 	%f62, %f61, %f174;
	ld.global.f32 	%f63, [%rd5+4];
	sub.f32 	%f64, %f63, %f13;
	mul.lo.s32 	%r32, %r52, %r23;
	mul.wide.s32 	%rd39, %r32, 4;
	add.s64 	%rd40, %rd2, %rd39;
	ld.global.f32 	%f65, [%rd40+4];
	ld.global.f32 	%f66, [%rd40];
	sub.f32 	%f67, %f65, %f66;
	mul.f32 	%f68, %f67, %f12;
	div.rn.f32 	%f69, %f68, %f64;
	mul.f32 	%f70, %f66, %f63;
	mul.f32 	%f71, %f65, %f13;
	sub.f32 	%f72, %f70, %f71;
	div.rn.f32 	%f73, %f72, %f64;
	add.f32 	%f74, %f69, %f73;
	add.s64 	%rd42, %rd40, %rd35;
	ld.global.f32 	%f75, [%rd42+4];
	ld.global.f32 	%f76, [%rd42];
	sub.f32 	%f77, %f75, %f76;
	mul.f32 	%f78, %f77, %f12;
	div.rn.f32 	%f79, %f78, %f64;
	mul.f32 	%f80, %f76, %f63;
	mul.f32 	%f81, %f75, %f13;
	sub.f32 	%f82, %f80, %f81;
	div.rn.f32 	%f83, %f82, %f64;
	add.f32 	%f84, %f79, %f83;
	sub.f32 	%f85, %f84, %f74;
	mul.f32 	%f86, %f14, %f85;
	div.rn.f32 	%f87, %f86, %f62;
	mul.wide.s32 	%rd43, %r47, 4;
	add.s64 	%rd44, %rd1, %rd43;
	st.global.f32 	[%rd44], %f87;
	ld.global.f32 	%f88, [%rd38+4];
	mul.f32 	%f89, %f74, %f88;
	ld.global.f32 	%f90, [%rd38];
	mul.f32 	%f91, %f84, %f90;
	sub.f32 	%f92, %f89, %f91;
	div.rn.f32 	%f93, %f92, %f62;
	add.f32 	%f94, %f87, %f93;
	st.global.f32 	[%rd44], %f94;
	bra.uni 	$L__BB0_48;
$L__BB0_47:
	add.s64 	%rd46, %rd1, %rd29;
	mov.b32 	%r33, 0;
	st.global.u32 	[%rd46], %r33;
$L__BB0_48:
	add.s32 	%r47, %r47, %r2;
	setp.lt.s32 	%p15, %r47, %r25;
	@%p15 bra 	$L__BB0_38;
	bra.uni 	$L__BB0_51;
$L__BB0_49:
	add.s64 	%rd27, %rd1, %rd20;
	mov.b32 	%r30, 0;
	st.global.u32 	[%rd27], %r30;
$L__BB0_50:
	add.s32 	%r47, %r47, %r2;
	setp.lt.s32 	%p8, %r47, %r25;
	@%p8 bra 	$L__BB0_32;
$L__BB0_51:
	ret;

}
	// .globl	_ZN6device7interp1EPKfiS1_S1_S1_S1_Pfi
.visible .entry _ZN6device7interp1EPKfiS1_S1_S1_S1_Pfi(
	.param .u64 .ptr .align 1 _ZN6device7interp1EPKfiS1_S1_S1_S1_Pfi_param_0,
	.param .u32 _ZN6device7interp1EPKfiS1_S1_S1_S1_Pfi_param_1,
	.param .u64 .ptr .align 1 _ZN6device7interp1EPKfiS1_S1_S1_S1_Pfi_param_2,
	.param .u64 .ptr .align 1 _ZN6device7interp1EPKfiS1_S1_S1_S1_Pfi_param_3,
	.param .u64 .ptr .align 1 _ZN6device7interp1EPKfiS1_S1_S1_S1_Pfi_param_4,
	.param .u64 .ptr .align 1 _ZN6device7interp1EPKfiS1_S1_S1_S1_Pfi_param_5,
	.param .u64 .ptr .align 1 _ZN6device7interp1EPKfiS1_S1_S1_S1_Pfi_param_6,
	.param .u32 _ZN6device7interp1EPKfiS1_S1_S1_S1_Pfi_param_7
)
{
	.reg .pred 	%p<13>;
	.reg .b32 	%r<23>;
	.reg .b32 	%f<47>;
	.reg .b64 	%rd<40>;

	ld.param.u64 	%rd9, [_ZN6device7interp1EPKfiS1_S1_S1_S1_Pfi_param_0];
	ld.param.u32 	%r10, [_ZN6device7interp1EPKfiS1_S1_S1_S1_Pfi_param_1];
	ld.param.u64 	%rd10, [_ZN6device7interp1EPKfiS1_S1_S1_S1_Pfi_param_2];
	ld.param.u64 	%rd11, [_ZN6device7interp1EPKfiS1_S1_S1_S1_Pfi_param_3];
	ld.param.u64 	%rd12, [_ZN6device7interp1EPKfiS1_S1_S1_S1_Pfi_param_4];
	ld.param.u64 	%rd8, [_ZN6device7interp1EPKfiS1_S1_S1_S1_Pfi_param_5];
	ld.param.u64 	%rd13, [_ZN6device7interp1EPKfiS1_S1_S1_S1_Pfi_param_6];
	ld.param.u32 	%r11, [_ZN6device7interp1EPKfiS1_S1_S1_S1_Pfi_param_7];
	cvta.to.global.u64 	%rd1, %rd13;
	cvta.to.global.u64 	%rd2, %rd11;
	cvta.to.global.u64 	%rd3, %rd10;
	cvta.to.global.u64 	%rd4, %rd8;
	cvta.to.global.u64 	%rd5, %rd9;
	cvta.to.global.u64 	%rd6, %rd12;
	mov.u32 	%r12, %tid.x;
	mov.u32 	%r13, %ctaid.x;
	mov.u32 	%r14, %ntid.x;
	mad.lo.s32 	%r19, %r13, %r14, %r12;
	mov.u32 	%r15, %nctaid.x;
	mul.lo.s32 	%r2, %r14, %r15;
	setp.ge.s32 	%p1, %r19, %r11;
	@%p1 bra 	$L__BB1_19;
	mul.wide.s32 	%rd14, %r10, 4;
	add.s64 	%rd7, %rd5, %rd14;
	setp.gt.s32 	%p2, %r10, 0;
	@%p2 bra 	$L__BB1_2;
	bra.uni 	$L__BB1_13;
$L__BB1_2:
	mul.wide.u32 	%rd30, %r10, 4;
	add.s64 	%rd31, %rd5, %rd30;
$L__BB1_3:
	mul.wide.s32 	%rd23, %r19, 4;
	add.s64 	%rd24, %rd6, %rd23;
	ld.global.f32 	%f1, [%rd24];
	ld.global.f32 	%f26, [%rd5];
	setp.ltu.f32 	%p7, %f1, %f26;
	@%p7 bra 	$L__BB1_11;
	ld.global.f32 	%f27, [%rd7+-4];
	setp.gtu.f32 	%p8, %f1, %f27;
	@%p8 bra 	$L__BB1_11;
	ld.param.u64 	%rd39, [_ZN6device7interp1EPKfiS1_S1_S1_S1_Pfi_param_5];
	cvta.to.global.u64 	%rd25, %rd39;
	add.s64 	%rd27, %rd25, %rd23;
	ld.global.f32 	%f28, [%rd27];
	ld.global.f32 	%f29, [%rd3];
	setp.neu.f32 	%p9, %f28, %f29;
	@%p9 bra 	$L__BB1_11;
	mov.b32 	%r21, 0;
$L__BB1_7:
	mul.wide.u32 	%rd28, %r21, 4;
	add.s64 	%rd29, %rd5, %rd28;
	ld.global.f32 	%f46, [%rd29];
	setp.ge.f32 	%p10, %f1, %f46;
	@%p10 bra 	$L__BB1_10;
	add.s32 	%r21, %r21, 1;
	setp.ne.s32 	%p11, %r21, %r10;
	@%p11 bra 	$L__BB1_7;
	ld.global.f32 	%f46, [%rd31];
	mov.u32 	%r21, %r10;
$L__BB1_10:
	mul.wide.u32 	%rd32, %r21, 4;
	add.s64 	%rd33, %rd5, %rd32;
	ld.global.f32 	%f30, [%rd33+4];
	sub.f32 	%f31, %f30, %f46;
	add.s64 	%rd34, %rd2, %rd32;
	ld.global.f32 	%f32, [%rd34+4];
	ld.global.f32 	%f33, [%rd34];
	sub.f32 	%f34, %f32, %f33;
	mul.f32 	%f35, %f34, %f1;
	div.rn.f32 	%f36, %f35, %f31;
	add.s64 	%rd36, %rd1, %rd23;
	st.global.f32 	[%rd36], %f36;
	ld.global.f32 	%f37, [%rd34];
	ld.global.f32 	%f38, [%rd33+4];
	mul.f32 	%f39, %f37, %f38;
	ld.global.f32 	%f40, [%rd34+4];
	ld.global.f32 	%f41, [%rd33];
	mul.f32 	%f42, %f40, %f41;
	sub.f32 	%f43, %f39, %f42;
	div.rn.f32 	%f44, %f43, %f31;
	add.f32 	%f45, %f36, %f44;
	st.global.f32 	[%rd36], %f45;
	bra.uni 	$L__BB1_12;
$L__BB1_11:
	add.s64 	%rd38, %rd1, %rd23;
	mov.b32 	%r18, 0;
	st.global.u32 	[%rd38], %r18;
$L__BB1_12:
	add.s32 	%r19, %r19, %r2;
	setp.lt.s32 	%p12, %r19, %r11;
	@%p12 bra 	$L__BB1_3;
	bra.uni 	$L__BB1_19;
$L__BB1_13:
	mul.wide.s32 	%rd15, %r19, 4;
	add.s64 	%rd16, %rd6, %rd15;
	ld.global.f32 	%f5, [%rd16];
	ld.global.f32 	%f6, [%rd5];
	setp.ltu.f32 	%p3, %f5, %f6;
	@%p3 bra 	$L__BB1_17;
	ld.global.f32 	%f7, [%rd7+-4];
	setp.gtu.f32 	%p4, %f5, %f7;
	@%p4 bra 	$L__BB1_17;
	add.s64 	%rd18, %rd4, %rd15;
	ld.global.f32 	%f8, [%rd18];
	ld.global.f32 	%f9, [%rd3];
	setp.neu.f32 	%p5, %f8, %f9;
	@%p5 bra 	$L__BB1_17;
	ld.global.f32 	%f10, [%rd5+4];
	sub.f32 	%f11, %f10, %f6;
	ld.global.f32 	%f12, [%rd2+4];
	ld.global.f32 	%f13, [%rd2];
	sub.f32 	%f14, %f12, %f13;
	mul.f32 	%f15, %f14, %f5;
	div.rn.f32 	%f16, %f15, %f11;
	add.s64 	%rd20, %rd1, %rd15;
	st.global.f32 	[%rd20], %f16;
	ld.global.f32 	%f17, [%rd2];
	ld.global.f32 	%f18, [%rd5+4];
	mul.f32 	%f19, %f17, %f18;
	ld.global.f32 	%f20, [%rd2+4];
	ld.global.f32 	%f21, [%rd5];
	mul.f32 	%f22, %f20, %f21;
	sub.f32 	%f23, %f19, %f22;
	div.rn.f32 	%f24, %f23, %f11;
	add.f32 	%f25, %f16, %f24;
	st.global.f32 	[%rd20], %f25;
	bra.uni 	$L__BB1_18;
$L__BB1_17:
	add.s64 	%rd22, %rd1, %rd15;
	mov.b32 	%r16, 0;
	st.global.u32 	[%rd22], %r16;
$L__BB1_18:
	add.s32 	%r19, %r19, %r2;
	setp.lt.s32 	%p6, %r19, %r11;
	@%p6 bra 	$L__BB1_13;
$L__BB1_19:
	ret;

}
	// .globl	_ZN6device7interp0EPKfS1_S1_S1_S1_Pfi
.visible .entry _ZN6device7interp0EPKfS1_S1_S1_S1_Pfi(
	.param .u64 .ptr .align 1 _ZN6device7interp0EPKfS1_S1_S1_S1_Pfi_param_0,
	.param .u64 .ptr .align 1 _ZN6device7interp0EPKfS1_S1_S1_S1_Pfi_param_1,
	.param .u64 .ptr .align 1 _ZN6device7interp0EPKfS1_S1_S1_S1_Pfi_param_2,
	.param .u64 .ptr .align 1 _ZN6device7interp0EPKfS1_S1_S1_S1_Pfi_param_3,
	.param .u64 .ptr .align 1 _ZN6device7interp0EPKfS1_S1_S1_S1_Pfi_param_4,
	.param .u64 .ptr .align 1 _ZN6device7interp0EPKfS1_S1_S1_S1_Pfi_param_5,
	.param .u32 _ZN6device7interp0EPKfS1_S1_S1_S1_Pfi_param_6
)
{
	.reg .pred 	%p<5>;
	.reg .b32 	%r<11>;
	.reg .b32 	%f<11>;
	.reg .b64 	%rd<19>;

	ld.param.u64 	%rd7, [_ZN6device7interp0EPKfS1_S1_S1_S1_Pfi_param_0];
	ld.param.u64 	%rd8, [_ZN6device7interp0EPKfS1_S1_S1_S1_Pfi_param_1];
	ld.param.u64 	%rd9, [_ZN6device7interp0EPKfS1_S1_S1_S1_Pfi_param_2];
	ld.param.u64 	%rd10, [_ZN6device7interp0EPKfS1_S1_S1_S1_Pfi_param_3];
	ld.param.u64 	%rd11, [_ZN6device7interp0EPKfS1_S1_S1_S1_Pfi_param_4];
	ld.param.u64 	%rd12, [_ZN6device7interp0EPKfS1_S1_S1_S1_Pfi_param_5];
	ld.param.u32 	%r6, [_ZN6device7interp0EPKfS1_S1_S1_S1_Pfi_param_6];
	mov.u32 	%r7, %tid.x;
	mov.u32 	%r8, %ctaid.x;
	mov.u32 	%r1, %ntid.x;
	mad.lo.s32 	%r10, %r8, %r1, %r7;
	setp.ge.s32 	%p1, %r10, %r6;
	@%p1 bra 	$L__BB2_6;
	mov.u32 	%r9, %nctaid.x;
	mul.lo.s32 	%r3, %r1, %r9;
	cvta.to.global.u64 	%rd1, %rd10;
	cvta.to.global.u64 	%rd2, %rd7;
	cvta.to.global.u64 	%rd3, %rd11;
	cvta.to.global.u64 	%rd4, %rd8;
	cvta.to.global.u64 	%rd5, %rd12;
	cvta.to.global.u64 	%rd6, %rd9;
$L__BB2_2:
	mul.wide.s32 	%rd13, %r10, 4;
	add.s64 	%rd14, %rd1, %rd13;
	ld.global.f32 	%f4, [%rd14];
	ld.global.f32 	%f5, [%rd2];
	setp.neu.f32 	%p2, %f4, %f5;
	mov.f32 	%f10, 0f00000000;
	@%p2 bra 	$L__BB2_5;
	add.s64 	%rd16, %rd3, %rd13;
	ld.global.f32 	%f7, [%rd16];
	ld.global.f32 	%f8, [%rd4];
	setp.neu.f32 	%p3, %f7, %f8;
	@%p3 bra 	$L__BB2_5;
	ld.global.f32 	%f10, [%rd6];
$L__BB2_5:
	add.s64 	%rd18, %rd5, %rd13;
	st.global.f32 	[%rd18], %f10;
	add.s32 	%r10, %r10, %r3;
	setp.lt.s32 	%p4, %r10, %r6;
	@%p4 bra 	$L__BB2_2;
$L__BB2_6:
	ret;

}


// ===== COMPILED SASS (sm_100) =====

	.target	sm_100

	.elftype	@"ET_EXEC"


//--------------------- .note.nv.tkinfo           --------------------------
	.section	.note.nv.tkinfo,"",@"SHT_NOTE"
	.sectionflags	@"SHF_NOTE_NV_TKINFO"
	.tkinfo
        /*0018*/ 	.word	0x00000002
        /*0030*/ 	.string	""
        /*0030*/ 	.string	"ptxas"
        /*0030*/ 	.string	"Cuda compilation tools, release 13.0, V13.0.88"
        /*0030*/ 	.string	"Build cuda_13.0.r13.0/compiler.36424714_0"
        /*0030*/ 	.string	"-arch sm_100 -m 64 "



//--------------------- .note.nv.cuinfo           --------------------------
	.section	.note.nv.cuinfo,"",@"SHT_NOTE"
	.sectionflags	@"SHF_NOTE_NV_CUINFO"
        /*0018*/ 	.short	0x0002
        /*001a*/ 	.short	0x0064
        /*001c*/ 	.short	0x0082
	.zero		2


//--------------------- .nv.info                  --------------------------
	.section	.nv.info,"",@"SHT_CUDA_INFO"
	.align	4


	//----- nvinfo : EIATTR_REGCOUNT
	.align		4
        /*0000*/ 	.byte	0x04, 0x2f
        /*0002*/ 	.short	(.L_1 - .L_0)
	.align		4
.L_0:
        /*0004*/ 	.word	index@(_ZN6device7interp2EPKfiS1_iS1_S1_S1_Pfi)
        /*0008*/ 	.word	0x00000020


	//----- nvinfo : EIATTR_FRAME_SIZE
	.align		4
.L_1:
        /*000c*/ 	.byte	0x04, 0x11
        /*000e*/ 	.short	(.L_3 - .L_2)
	.align		4
.L_2:
        /*0010*/ 	.word	index@($__internal_1_$__cuda_sm3x_div_rn_noftz_f32_slowpath)
        /*0014*/ 	.word	0x00000000


	//----- nvinfo : EIATTR_FRAME_SIZE
	.align		4
.L_3:
        /*0018*/ 	.byte	0x04, 0x11
        /*001a*/ 	.short	(.L_5 - .L_4)
	.align		4
.L_4:
        /*001c*/ 	.word	index@(_ZN6device7interp2EPKfiS1_iS1_S1_S1_Pfi)
        /*0020*/ 	.word	0x00000000


	//----- nvinfo : EIATTR_REGCOUNT
	.align		4
.L_5:
        /*0024*/ 	.byte	0x04, 0x2f
        /*0026*/ 	.short	(.L_7 - .L_6)
	.align		4
.L_6:
        /*0028*/ 	.word	index@(_ZN6device7interp1EPKfiS1_S1_S1_S1_Pfi)
        /*002c*/ 	.word	0x0000001d


	//----- nvinfo : EIATTR_FRAME_SIZE
	.align		4
.L_7:
        /*0030*/ 	.byte	0x04, 0x11
        /*0032*/ 	.short	(.L_9 - .L_8)
	.align		4
.L_8:
        /*0034*/ 	.word	index@($__internal_0_$__cuda_sm3x_div_rn_noftz_f32_slowpath)
        /*0038*/ 	.word	0x00000000


	//----- nvinfo : EIATTR_FRAME_SIZE
	.align		4
.L_9:
        /*003c*/ 	.byte	0x04, 0x11
        /*003e*/ 	.short	(.L_11 - .L_10)
	.align		4
.L_10:
        /*0040*/ 	.word	index@(_ZN6device7interp1EPKfiS1_S1_S1_S1_Pfi)
        /*0044*/ 	.word	0x00000000


	//----- nvinfo : EIATTR_REGCOUNT
	.align		4
.L_11:
        /*0048*/ 	.byte	0x04, 0x2f
        /*004a*/ 	.short	(.L_13 - .L_12)
	.align		4
.L_12:
        /*004c*/ 	.word	index@(_ZN6device7interp0EPKfS1_S1_S1_S1_Pfi)
        /*0050*/ 	.word	0x00000016


	//----- nvinfo : EIATTR_FRAME_SIZE
	.align		4
.L_13:
        /*0054*/ 	.byte	0x04, 0x11
        /*0056*/ 	.short	(.L_15 - .L_14)
	.align		4
.L_14:
        /*0058*/ 	.word	index@(_ZN6device7interp0EPKfS1_S1_S1_S1_Pfi)
        /*005c*/ 	.word	0x00000000


	//----- nvinfo : EIATTR_MIN_STACK_SIZE
	.align		4
.L_15:
        /*0060*/ 	.byte	0x04, 0x12
        /*0062*/ 	.short	(.L_17 - .L_16)
	.align		4
.L_16:
        /*0064*/ 	.word	index@(_ZN6device7interp0EPKfS1_S1_S1_S1_Pfi)
        /*0068*/ 	.word	0x00000000


	//----- nvinfo : EIATTR_MIN_STACK_SIZE
	.align		4
.L_17:
        /*006c*/ 	.byte	0x04, 0x12
        /*006e*/ 	.short	(.L_19 - .L_18)
	.align		4
.L_18:
        /*0070*/ 	.word	index@(_ZN6device7interp1EPKfiS1_S1_S1_S1_Pfi)
        /*0074*/ 	.word	0x00000000


	//----- nvinfo : EIATTR_MIN_STACK_SIZE
	.align		4
.L_19:
        /*0078*/ 	.byte	0x04, 0x12
        /*007a*/ 	.short	(.L_21 - .L_20)
	.align		4
.L_20:
        /*007c*/ 	.word	index@(_ZN6device7interp2EPKfiS1_iS1_S1_S1_Pfi)
        /*0080*/ 	.word	0x00000000
.L_21:


//--------------------- .nv.compat                --------------------------
	.section	.nv.compat,"",@"SHT_CUDA_COMPAT_INFO"
	.align	4
        /*0000*/ 	.byte	0x02, 0x09, 0x00, 0x00, 0x02, 0x02, 0x01, 0x00, 0x02, 0x05, 0x05, 0x00, 0x03, 0x07, 0x01, 0x01
        /*0010*/ 	.byte	0x02, 0x03, 0x00, 0x00, 0x02, 0x06, 0x01, 0x00, 0x04, 0x0b, 0x08, 0x00, 0x01, 0x00, 0x00, 0x00
        /*0020*/ 	.byte	0x00, 0x00, 0x00, 0x00


//--------------------- .nv.info._ZN6device7interp0EPKfS1_S1_S1_S1_Pfi --------------------------
	.section	.nv.info._ZN6device7interp0EPKfS1_S1_S1_S1_Pfi,"",@"SHT_CUDA_INFO"
	.sectionflags	@""
	.align	4


	//----- nvinfo : EIATTR_CUDA_API_VERSION
	.align		4
        /*0000*/ 	.byte	0x04, 0x37
        /*0002*/ 	.short	(.L_23 - .L_22)
.L_22:
        /*0004*/ 	.word	0x00000082


	//----- nvinfo : EIATTR_KPARAM_INFO
	.align		4
.L_23:
        /*0008*/ 	.byte	0x04, 0x17
        /*000a*/ 	.short	(.L_25 - .L_24)
.L_24:
        /*000c*/ 	.word	0x00000000
        /*0010*/ 	.short	0x0006
        /*0012*/ 	.short	0x0030
        /*0014*/ 	.byte	0x00, 0xf0, 0x11, 0x00


	//----- nvinfo : EIATTR_KPARAM_INFO
	.align		4
.L_25:
        /*0018*/ 	.byte	0x04, 0x17
        /*001a*/ 	.short	(.L_27 - .L_26)
.L_26:
        /*001c*/ 	.word	0x00000000
        /*0020*/ 	.short	0x0005
        /*0022*/ 	.short	0x0028
        /*0024*/ 	.byte	0x00, 0xf5, 0x21, 0x00


	//----- nvinfo : EIATTR_KPARAM_INFO
	.align		4
.L_27:
        /*0028*/ 	.byte	0x04, 0x17
        /*002a*/ 	.short	(.L_29 - .L_28)
.L_28:
        /*002c*/ 	.word	0x00000000
        /*0030*/ 	.short	0x0004
        /*0032*/ 	.short	0x0020
        /*0034*/ 	.byte	0x00, 0xf5, 0x21, 0x00


	//----- nvinfo : EIATTR_KPARAM_INFO
	.align		4
.L_29:
        /*0038*/ 	.byte	0x04, 0x17
        /*003a*/ 	.short	(.L_31 - .L_30)
.L_30:
        /*003c*/ 	.word	0x00000000
        /*0040*/ 	.short	0x0003
        /*0042*/ 	.short	0x0018
        /*0044*/ 	.byte	0x00, 0xf5, 0x21, 0x00


	//----- nvinfo : EIATTR_KPARAM_INFO
	.align		4
.L_31:
        /*0048*/ 	.byte	0x04, 0x17
        /*004a*/ 	.short	(.L_33 - .L_32)
.L_32:
        /*004c*/ 	.word	0x00000000
        /*0050*/ 	.short	0x0002
        /*0052*/ 	.short	0x0010
        /*0054*/ 	.byte	0x00, 0xf5, 0x21, 0x00


	//----- nvinfo : EIATTR_KPARAM_INFO
	.align		4
.L_33:
        /*0058*/ 	.byte	0x04, 0x17
        /*005a*/ 	.short	(.L_35 - .L_34)
.L_34:
        /*005c*/ 	.word	0x00000000
        /*0060*/ 	.short	0x0001
        /*0062*/ 	.short	0x0008
        /*0064*/ 	.byte	0x00, 0xf5, 0x21, 0x00


	//----- nvinfo : EIATTR_KPARAM_INFO
	.align		4
.L_35:
        /*0068*/ 	.byte	0x04, 0x17
        /*006a*/ 	.short	(.L_37 - .L_36)
.L_36:
        /*006c*/ 	.word	0x00000000
        /*0070*/ 	.short	0x0000
        /*0072*/ 	.short	0x0000
        /*0074*/ 	.byte	0x00, 0xf5, 0x21, 0x00


	//----- nvinfo : EIATTR_SPARSE_MMA_MASK
	.align		4
.L_37:
        /*0078*/ 	.byte	0x03, 0x50
        /*007a*/ 	.short	0x0000


	//----- nvinfo : EIATTR_MAXREG_COUNT
	.align		4
        /*007c*/ 	.byte	0x03, 0x1b
        /*007e*/ 	.short	0x00ff


	//----- nvinfo : EIATTR_MERCURY_ISA_VERSION
	.align		4
        /*0080*/ 	.byte	0x03, 0x5f
        /*0082*/ 	.short	0x0101


	//----- nvinfo : EIATTR_VRC_CTA_INIT_COUNT
	.align		4
        /*0084*/ 	.byte	0x02, 0x4a
	.zero		1
	.zero		1


	//----- nvinfo : EIATTR_EXIT_INSTR_OFFSETS
	.align		4
        /*0088*/ 	.byte	0x04, 0x1c
        /*008a*/ 	.short	(.L_39 - .L_38)


	//   ....[0]....
.L_38:
        /*008c*/ 	.word	0x00000070


	//   ....[1]....
        /*0090*/ 	.word	0x00000250


	//----- nvinfo : EIATTR_CRS_STACK_SIZE
	.align		4
.L_39:
        /*0094*/ 	.byte	0x04, 0x1e
        /*0096*/ 	.short	(.L_41 - .L_40)
.L_40:
        /*0098*/ 	.word	0x00000000


	//----- nvinfo : EIATTR_CBANK_PARAM_SIZE
	.align		4
.L_41:
        /*009c*/ 	.byte	0x03, 0x19
        /*009e*/ 	.short	0x0034


	//----- nvinfo : EIATTR_PARAM_CBANK
	.align		4
        /*00a0*/ 	.byte	0x04, 0x0a
        /*00a2*/ 	.short	(.L_43 - .L_42)
	.align		4
.L_42:
        /*00a4*/ 	.word	index@(.nv.constant0._ZN6device7interp0EPKfS1_S1_S1_S1_Pfi)
        /*00a8*/ 	.short	0x0380
        /*00aa*/ 	.short	0x0034


	//----- nvinfo : EIATTR_SW_WAR
	.align		4
.L_43:
        /*00ac*/ 	.byte	0x04, 0x36
        /*00ae*/ 	.short	(.L_45 - .L_44)
.L_44:
        /*00b0*/ 	.word	0x00000008
.L_45:


//--------------------- .nv.info._ZN6device7interp1EPKfiS1_S1_S1_S1_Pfi --------------------------
	.section	.nv.info._ZN6device7interp1EPKfiS1_S1_S1_S1_Pfi,"",@"SHT_CUDA_INFO"
	.sectionflags	@""
	.align	4


	//----- nvinfo : EIATTR_CUDA_API_VERSION
	.align		4
        /*0000*/ 	.byte	0x04, 0x37
        /*0002*/ 	.short	(.L_47 - .L_46)
.L_46:
        /*0004*/ 	.word	0x00000082


	//----- nvinfo : EIATTR_KPARAM_INFO
	.align		4
.L_47:
        /*0008*/ 	.byte	0x04, 0x17
        /*000a*/ 	.short	(.L_49 - .L_48)
.L_48:
        /*000c*/ 	.word	0x00000000
        /*0010*/ 	.short	0x0007
        /*0012*/ 	.short	0x0038
        /*0014*/ 	.byte	0x00, 0xf0, 0x11, 0x00


	//----- nvinfo : EIATTR_KPARAM_INFO
	.align		4
.L_49:
        /*0018*/ 	.byte	0x04, 0x17
        /*001a*/ 	.short	(.L_51 - .L_50)
.L_50:
        /*001c*/ 	.word	0x00000000
        /*0020*/ 	.short	0x0006
        /*0022*/ 	.short	0x0030
        /*0024*/ 	.byte	0x00, 0xf5, 0x21, 0x00


	//----- nvinfo : EIATTR_KPARAM_INFO
	.align		4
.L_51:
        /*0028*/ 	.byte	0x04, 0x17
        /*002a*/ 	.short	(.L_53 - .L_52)
.L_52:
        /*002c*/ 	.word	0x00000000
        /*0030*/ 	.short	0x0005
        /*0032*/ 	.short	0x0028
        /*0034*/ 	.byte	0x00, 0xf5, 0x21, 0x00


	//----- nvinfo : EIATTR_KPARAM_INFO
	.align		4
.L_53:
        /*0038*/ 	.byte	0x04, 0x17
        /*003a*/ 	.short	(.L_55 - .L_54)
.L_54:
        /*003c*/ 	.word	0x00000000
        /*0040*/ 	.short	0x0004
        /*0042*/ 	.short	0x0020
        /*0044*/ 	.byte	0x00, 0xf5, 0x21, 0x00


	//----- nvinfo : EIATTR_KPARAM_INFO
	.align		4
.L_55:
        /*0048*/ 	.byte	0x04, 0x17
        /*004a*/ 	.short	(.L_57 - .L_56)
.L_56:
        /*004c*/ 	.word	0x00000000
        /*0050*/ 	.short	0x0003
        /*0052*/ 	.short	0x0018
        /*0054*/ 	.byte	0x00, 0xf5, 0x21, 0x00


	//----- nvinfo : EIATTR_KPARAM_INFO
	.align		4
.L_57:
        /*0058*/ 	.byte	0x04, 0x17
        /*005a*/ 	.short	(.L_59 - .L_58)
.L_58:
        /*005c*/ 	.word	0x00000000
        /*0060*/ 	.short	0x0002
        /*0062*/ 	.short	0x0010
        /*0064*/ 	.byte	0x00, 0xf5, 0x21, 0x00


	//----- nvinfo : EIATTR_KPARAM_INFO
	.align		4
.L_59:
        /*0068*/ 	.byte	0x04, 0x17
        /*006a*/ 	.short	(.L_61 - .L_60)
.L_60:
        /*006c*/ 	.word	0x00000000
        /*0070*/ 	.short	0x0001
        /*0072*/ 	.short	0x0008
        /*0074*/ 	.byte	0x00, 0xf0, 0x11, 0x00


	//----- nvinfo : EIATTR_KPARAM_INFO
	.align		4
.L_61:
        /*0078*/ 	.byte	0x04, 0x17
        /*007a*/ 	.short	(.L_63 - .L_62)
.L_62:
        /*007c*/ 	.word	0x00000000
        /*0080*/ 	.short	0x0000
        /*0082*/ 	.short	0x0000
        /*0084*/ 	.byte	0x00, 0xf5, 0x21, 0x00


	//----- nvinfo : EIATTR_SPARSE_MMA_MASK
	.align		4
.L_63:
        /*0088*/ 	.byte	0x03, 0x50
        /*008a*/ 	.short	0x0000


	//----- nvinfo : EIATTR_MAXREG_COUNT
	.align		4
        /*008c*/ 	.byte	0x03, 0x1b
        /*008e*/ 	.short	0x00ff


	//----- nvinfo : EIATTR_MERCURY_ISA_VERSION
	.align		4
        /*0090*/ 	.byte	0x03, 0x5f
        /*0092*/ 	.short	0x0101


	//----- nvinfo : EIATTR_VRC_CTA_INIT_COUNT
	.align		4
        /*0094*/ 	.byte	0x02, 0x4a
	.zero		1
	.zero		1


	//----- nvinfo : EIATTR_EXIT_INSTR_OFFSETS
	.align		4
        /*0098*/ 	.byte	0x04, 0x1c
        /*009a*/ 	.short	(.L_65 - .L_64)


	//   ....[0]....
.L_64:
        /*009c*/ 	.word	0x00000090


	//   ....[1]....
        /*00a0*/ 	.word	0x000005a0


	//   ....[2]....
        /*00a4*/ 	.word	0x00000bb0


	//----- nvinfo : EIATTR_CRS_STACK_SIZE
	.align		4
.L_65:
        /*00a8*/ 	.byte	0x04, 0x1e
        /*00aa*/ 	.short	(.L_67 - .L_66)
.L_66:
        /*00ac*/ 	.word	0x00000000


	//----- nvinfo : EIATTR_CBANK_PARAM_SIZE
	.align		4
.L_67:
        /*00b0*/ 	.byte	0x03, 0x19
        /*00b2*/ 	.short	0x003c


	//----- nvinfo : EIATTR_PARAM_CBANK
	.align		4
        /*00b4*/ 	.byte	0x04, 0x0a
        /*00b6*/ 	.short	(.L_69 - .L_68)
	.align		4
.L_68:
        /*00b8*/ 	.word	index@(.nv.constant0._ZN6device7interp1EPKfiS1_S1_S1_S1_Pfi)
        /*00bc*/ 	.short	0x0380
        /*00be*/ 	.short	0x003c


	//----- nvinfo : EIATTR_SW_WAR
	.align		4
.L_69:
        /*00c0*/ 	.byte	0x04, 0x36
        /*00c2*/ 	.short	(.L_71 - .L_70)
.L_70:
        /*00c4*/ 	.word	0x00000008
.L_71:


//--------------------- .nv.info._ZN6device7interp2EPKfiS1_iS1_S1_S1_Pfi --------------------------
	.section	.nv.info._ZN6device7interp2EPKfiS1_iS1_S1_S1_Pfi,"",@"SHT_CUDA_INFO"
	.sectionflags	@""
	.align	4


	//----- nvinfo : EIATTR_CUDA_API_VERSION
	.align		4
        /*0000*/ 	.byte	0x04, 0x37
        /*0002*/ 	.short	(.L_73 - .L_72)
.L_72:
        /*0004*/ 	.word	0x00000082


	//----- nvinfo : EIATTR_KPARAM_INFO
	.align		4
.L_73:
        /*0008*/ 	.byte	0x04, 0x17
        /*000a*/ 	.short	(.L_75 - .L_74)
.L_74:
        /*000c*/ 	.word	0x00000000
        /*0010*/ 	.short	0x0008
        /*0012*/ 	.short	0x0040
        /*0014*/ 	.byte	0x00, 0xf0, 0x11, 0x00


	//----- nvinfo : EIATTR_KPARAM_INFO
	.align		4
.L_75:
        /*0018*/ 	.byte	0x04, 0x17
        /*001a*/ 	.short	(.L_77 - .L_76)
.L_76:
        /*001c*/ 	.word	0x00000000
        /*0020*/ 	.short	0x0007
        /*0022*/ 	.short	0x0038
        /*0024*/ 	.byte	0x00, 0xf5, 0x21, 0x00


	//----- nvinfo : EIATTR_KPARAM_INFO
	.align		4
.L_77:
        /*0028*/ 	.byte	0x04, 0x17
        /*002a*/ 	.short	(.L_79 - .L_78)
.L_78:
        /*002c*/ 	.word	0x00000000
        /*0030*/ 	.short	0x0006
        /*0032*/ 	.short	0x0030
        /*0034*/ 	.byte	0x00, 0xf5, 0x21, 0x00


	//----- nvinfo : EIATTR_KPARAM_INFO
	.align		4
.L_79:
        /*0038*/ 	.byte	0x04, 0x17
        /*003a*/ 	.short	(.L_81 - .L_80)
.L_80:
        /*003c*/ 	.word	0x00000000
        /*0040*/ 	.short	0x0005
        /*0042*/ 	.short	0x0028
        /*0044*/ 	.byte	0x00, 0xf5, 0x21, 0x00


	//----- nvinfo : EIATTR_KPARAM_INFO
	.align		4
.L_81:
        /*0048*/ 	.byte	0x04, 0x17
        /*004a*/ 	.short	(.L_83 - .L_82)
.L_82:
        /*004c*/ 	.word	0x00000000
        /*0050*/ 	.short	0x0004
        /*0052*/ 	.short	0x0020
        /*0054*/ 	.byte	0x00, 0xf5, 0x21, 0x00


	//----- nvinfo : EIATTR_KPARAM_INFO
	.align		4
.L_83:
        /*0058*/ 	.byte	0x04, 0x17
        /*005a*/ 	.short	(.L_85 - .L_84)
.L_84:
        /*005c*/ 	.word	0x00000000
        /*0060*/ 	.short	0x0003
        /*0062*/ 	.short	0x0018
        /*0064*/ 	.byte	0x00, 0xf0, 0x11, 0x00


	//----- nvinfo : EIATTR_KPARAM_INFO
	.align		4
.L_85:
        /*0068*/ 	.byte	0x04, 0x17
        /*006a*/ 	.short	(.L_87 - .L_86)
.L_86:
        /*006c*/ 	.word	0x00000000
        /*0070*/ 	.short	0x0002
        /*0072*/ 	.short	0x0010
        /*0074*/ 	.byte	0x00, 0xf5, 0x21, 0x00


	//----- nvinfo : EIATTR_KPARAM_INFO
	.align		4
.L_87:
        /*0078*/ 	.byte	0x04, 0x17
        /*007a*/ 	.short	(.L_89 - .L_88)
.L_88:
        /*007c*/ 	.word	0x00000000
        /*0080*/ 	.short	0x0001
        /*0082*/ 	.short	0x0008
        /*0084*/ 	.byte	0x00, 0xf0, 0x11, 0x00


	//----- nvinfo : EIATTR_KPARAM_INFO
	.align		4
.L_89:
        /*0088*/ 	.byte	0x04, 0x17
        /*008a*/ 	.short	(.L_91 - .L_90)
.L_90:
        /*008c*/ 	.word	0x00000000
        /*0090*/ 	.short	0x0000
        /*0092*/ 	.short	0x0000
        /*0094*/ 	.byte	0x00, 0xf5, 0x21, 0x00


	//----- nvinfo : EIATTR_SPARSE_MMA_MASK
	.align		4
.L_91:
        /*0098*/ 	.byte	0x03, 0x50
        /*009a*/ 	.short	0x0000


	//----- nvinfo : EIATTR_MAXREG_COUNT
	.align		4
        /*009c*/ 	.byte	0x03, 0x1b
        /*009e*/ 	.short	0x00ff


	//----- nvinfo : EIATTR_MERCURY_ISA_VERSION
	.align		4
        /*00a0*/ 	.byte	0x03, 0x5f
        /*00a2*/ 	.short	0x0101


	//----- nvinfo : EIATTR_VRC_CTA_INIT_COUNT
	.align		4
        /*00a4*/ 	.byte	0x02, 0x4a
	.zero		1
	.zero		1


	//----- nvinfo : EIATTR_EXIT_INSTR_OFFSETS
	.align		4
        /*00a8*/ 	.byte	0x04, 0x1c
        /*00aa*/ 	.short	(.L_93 - .L_92)


	//   ....[0]....
.L_92:
        /*00ac*/ 	.word	0x000000a0


	//   ....[1]....
        /*00b0*/ 	.word	0x00000c30


	//   ....[2]....
        /*00b4*/ 	.word	0x00001840


	//   ....[3]....
        /*00b8*/ 	.word	0x000021b0


	//   ....[4]....
        /*00bc*/ 	.word	0x00002ca0


	//----- nvinfo : EIATTR_CRS_STACK_SIZE
	.align		4
.L_93:
        /*00c0*/ 	.byte	0x04, 0x1e
        /*00c2*/ 	.short	(.L_95 - .L_94)
.L_94:
        /*00c4*/ 	.word	0x00000000


	//----- nvinfo : EIATTR_CBANK_PARAM_SIZE
	.align		4
.L_95:
        /*00c8*/ 	.byte	0x03, 0x19
        /*00ca*/ 	.short	0x0044


	//----- nvinfo : EIATTR_PARAM_CBANK
	.align		4
        /*00cc*/ 	.byte	0x04, 0x0a
        /*00ce*/ 	.short	(.L_97 - .L_96)
	.align		4
.L_96:
        /*00d0*/ 	.word	index@(.nv.constant0._ZN6device7interp2EPKfiS1_iS1_S1_S1_Pfi)
        /*00d4*/ 	.short	0x0380
        /*00d6*/ 	.short	0x0044


	//----- nvinfo : EIATTR_SW_WAR
	.align		4
.L_97:
        /*00d8*/ 	.byte	0x04, 0x36
        /*00da*/ 	.short	(.L_99 - .L_98)
.L_98:
        /*00dc*/ 	.word	0x00000008
.L_99:


//--------------------- .nv.callgraph             --------------------------
	.section	.nv.callgraph,"",@"SHT_CUDA_CALLGRAPH"
	.align	4
	.sectionentsize	8
	.align		4
        /*0000*/ 	.word	0x00000000
	.align		4
        /*0004*/ 	.word	0xffffffff
	.align		4
        /*0008*/ 	.word	0x00000000
	.align		4
        /*000c*/ 	.word	0xfffffffe
	.align		4
        /*0010*/ 	.word	0x00000000
	.align		4
        /*0014*/ 	.word	0xfffffffd
	.align		4
        /*0018*/ 	.word	0x00000000
	.align		4
        /*001c*/ 	.word	0xfffffffc


//--------------------- .text._ZN6device7interp0EPKfS1_S1_S1_S1_Pfi --------------------------
	.section	.text._ZN6device7interp0EPKfS1_S1_S1_S1_Pfi,"ax",@progbits
	.align	128
        .global         _ZN6device7interp0EPKfS1_S1_S1_S1_Pfi
        .type           _ZN6device7interp0EPKfS1_S1_S1_S1_Pfi,@function
        .size           _ZN6device7interp0EPKfS1_S1_S1_S1_Pfi,(.L_x_136 - _ZN6device7interp0EPKfS1_S1_S1_S1_Pfi)
        .other          _ZN6device7interp0EPKfS1_S1_S1_S1_Pfi,@"STO_CUDA_ENTRY STV_DEFAULT"
_ZN6device7interp0EPKfS1_S1_S1_S1_Pfi:
.text._ZN6device7interp0EPKfS1_S1_S1_S1_Pfi:
[----:B------:R-:W-:Y:S01]  /*0000*/  LDC R1, c[0x0][0x37c] ;  /* 0x0000df00ff017b82 */ /* 0x000fe20000000800 */
[----:B------:R-:W0:Y:S07]  /*0010*/  S2R R0, SR_TID.X ;  /* 0x0000000000007919 */ /* 0x000e2e0000002100 */
[----:B------:R-:W0:Y:S01]  /*0020*/  S2UR UR4, SR_CTAID.X ;  /* 0x00000000000479c3 */ /* 0x000e220000002500 */
[----:B------:R-:W1:Y:S07]  /*0030*/  LDCU UR5, c[0x0][0x3b0] ;  /* 0x00007600ff0577ac */ /* 0x000e6e0008000800 */
[----:B------:R-:W0:Y:S02]  /*0040*/  LDC R17, c[0x0][0x360] ;  /* 0x0000d800ff117b82 */ /* 0x000e240000000800 */
[----:B0-----:R-:W-:-:S05]  /*0050*/  IMAD R0, R17, UR4, R0 ;  /* 0x0000000411007c24 */ /* 0x001fca000f8e0200 */
[----:B-1----:R-:W-:-:S13]  /*0060*/  ISETP.GE.AND P0, PT, R0, UR5, PT ;  /* 0x0000000500007c0c */ /* 0x002fda000bf06270 */
[----:B------:R-:W-:Y:S05]  /*0070*/  @P0 EXIT ;  /* 0x000000000000094d */ /* 0x000fea0003800000 */
[----:B------:R-:W0:Y:S01]  /*0080*/  LDC.64 R8, c[0x0][0x380] ;  /* 0x0000e000ff087b82 */ /* 0x000e220000000a00 */
[----:B------:R-:W1:Y:S01]  /*0090*/  LDCU UR4, c[0x0][0x370] ;  /* 0x00006e00ff0477ac */ /* 0x000e620008000800 */
[----:B------:R-:W2:Y:S06]  /*00a0*/  LDCU.64 UR6, c[0x0][0x358] ;  /* 0x00006b00ff0677ac */ /* 0x000eac0008000a00 */
[----:B------:R-:W3:Y:S01]  /*00b0*/  LDC.64 R6, c[0x0][0x398] ;  /* 0x0000e600ff067b82 */ /* 0x000ee20000000a00 */
[----:B------:R-:W4:Y:S07]  /*00c0*/  LDCU UR5, c[0x0][0x3b0] ;  /* 0x00007600ff0577ac */ /* 0x000f2e0008000800 */
[----:B------:R-:W0:Y:S01]  /*00d0*/  LDC.64 R4, c[0x0][0x3a0] ;  /* 0x0000e800ff047b82 */ /* 0x000e220000000a00 */
[----:B-1----:R-:W-:-:S07]  /*00e0*/  IMAD R17, R17, UR4, RZ ;  /* 0x0000000411117c24 */ /* 0x002fce000f8e02ff */
[----:B--2---:R-:W1:Y:S02]  /*00f0*/  LDC.64 R2, c[0x0][0x3a8] ;  /* 0x0000ea00ff027b82 */ /* 0x004e640000000a00 */
.L_x_2:
[C---:B0--3--:R-:W-:Y:S01]  /*0100*/  IMAD.WIDE R10, R0.reuse, 0x4, R6 ;  /* 0x00000004000a7825 */ /* 0x049fe200078e0206 */
[----:B0-----:R-:W2:Y:S05]  /*0110*/  LDG.E R13, desc[UR6][R8.64] ;  /* 0x00000006080d7981 */ /* 0x001eaa000c1e1900 */
[----:B------:R-:W2:Y:S01]  /*0120*/  LDG.E R10, desc[UR6][R10.64] ;  /* 0x000000060a0a7981 */ /* 0x000ea2000c1e1900 */
[----:B------:R-:W-:Y:S01]  /*0130*/  BSSY.RECONVERGENT B0, `(.L_x_0) ;  /* 0x000000d000007945 */ /* 0x000fe20003800200 */
[----:B------:R-:W-:Y:S02]  /*0140*/  HFMA2 R19, -RZ, RZ, 0, 0 ;  /* 0x00000000ff137431 */ /* 0x000fe400000001ff */
[----:B-1----:R-:W-:Y:S01]  /*0150*/  IMAD.WIDE R14, R0, 0x4, R2 ;  /* 0x00000004000e7825 */ /* 0x002fe200078e0202 */
[----:B--2---:R-:W-:-:S13]  /*0160*/  FSETP.NEU.AND P0, PT, R10, R13, PT ;  /* 0x0000000d0a00720b */ /* 0x004fda0003f0d000 */
[----:B------:R-:W-:Y:S05]  /*0170*/  @P0 BRA `(.L_x_1) ;  /* 0x0000000000200947 */ /* 0x000fea0003800000 */
[----:B------:R-:W0:Y:S01]  /*0180*/  LDC.64 R12, c[0x0][0x388] ;  /* 0x0000e200ff0c7b82 */ /* 0x000e220000000a00 */
[----:B------:R-:W-:-:S06]  /*0190*/  IMAD.WIDE R10, R0, 0x4, R4 ;  /* 0x00000004000a7825 */ /* 0x000fcc00078e0204 */
[----:B------:R-:W2:Y:S04]  /*01a0*/  LDG.E R10, desc[UR6][R10.64] ;  /* 0x000000060a0a7981 */ /* 0x000ea8000c1e1900 */
[----:B0-----:R-:W2:Y:S02]  /*01b0*/  LDG.E R13, desc[UR6][R12.64] ;  /* 0x000000060c0d7981 */ /* 0x001ea4000c1e1900 */
[----:B--2---:R-:W-:-:S13]  /*01c0*/  FSETP.NEU.AND P0, PT, R10, R13, PT ;  /* 0x0000000d0a00720b */ /* 0x004fda0003f0d000 */
[----:B------:R-:W-:Y:S05]  /*01d0*/  @P0 BRA `(.L_x_1) ;  /* 0x0000000000080947 */ /* 0x000fea0003800000 */
[----:B------:R-:W0:Y:S02]  /*01e0*/  LDC.64 R10, c[0x0][0x390] ;  /* 0x0000e400ff0a7b82 */ /* 0x000e240000000a00 */
[----:B0-----:R0:W5:Y:S02]  /*01f0*/  LDG.E R19, desc[UR6][R10.64] ;  /* 0x000000060a137981 */ /* 0x001164000c1e1900 */
.L_x_1:
[----:B----4-:R-:W-:Y:S05]  /*0200*/  BSYNC.RECONVERGENT B0 ;  /* 0x0000000000007941 */ /* 0x010fea0003800200 */
.L_x_0:
[----:B-----5:R2:W-:Y:S01]  /*0210*/  STG.E desc[UR6][R14.64], R19 ;  /* 0x000000130e007986 */ /* 0x0205e2000c101906 */
[----:B------:R-:W-:-:S04]  /*0220*/  IADD3 R0, PT, PT, R17, R0, RZ ;  /* 0x0000000011007210 */ /* 0x000fc80007ffe0ff */
[----:B------:R-:W-:-:S13]  /*0230*/  ISETP.GE.AND P0, PT, R0, UR5, PT ;  /* 0x0000000500007c0c */ /* 0x000fda000bf06270 */
[----:B--2---:R-:W-:Y:S05]  /*0240*/  @!P0 BRA `(.L_x_2) ;  /* 0xfffffffc00ac8947 */ /* 0x004fea000383ffff */
[----:B------:R-:W-:Y:S05]  /*0250*/  EXIT ;  /* 0x000000000000794d */ /* 0x000fea0003800000 */
.L_x_3:
[----:B------:R-:W-:-:S00]  /*0260*/  BRA `(.L_x_3) ;  /* 0xfffffffc00fc7947 */ /* 0x000fc0000383ffff */
[----:B------:R-:W-:-:S00]  /*0270*/  NOP ;  /* 0x0000000000007918 */ /* 0x000fc00000000000 */
        /* <DEDUP_REMOVED lines=8> */
.L_x_136:


//--------------------- .text._ZN6device7interp1EPKfiS1_S1_S1_S1_Pfi --------------------------
	.section	.text._ZN6device7interp1EPKfiS1_S1_S1_S1_Pfi,"ax",@progbits
	.align	128
        .global         _ZN6device7interp1EPKfiS1_S1_S1_S1_Pfi
        .type           _ZN6device7interp1EPKfiS1_S1_S1_S1_Pfi,@function
        .size           _ZN6device7interp1EPKfiS1_S1_S1_S1_Pfi,(.L_x_134 - _ZN6device7interp1EPKfiS1_S1_S1_S1_Pfi)
        .other          _ZN6device7interp1EPKfiS1_S1_S1_S1_Pfi,@"STO_CUDA_ENTRY STV_DEFAULT"
_ZN6device7interp1EPKfiS1_S1_S1_S1_Pfi:
.text._ZN6device7interp1EPKfiS1_S1_S1_S1_Pfi:
[----:B------:R-:W-:Y:S01]  /*0000*/  LDC R1, c[0x0][0x37c] ;  /* 0x0000df00ff017b82 */ /* 0x000fe20000000800 */
[----:B------:R-:W0:Y:S07]  /*0010*/  S2R R4, SR_TID.X ;  /* 0x0000000000047919 */ /* 0x000e2e0000002100 */
[----:B------:R-:W0:Y:S01]  /*0020*/  S2UR UR4, SR_CTAID.X ;  /* 0x00000000000479c3 */ /* 0x000e220000002500 */
[----:B------:R-:W1:Y:S07]  /*0030*/  LDCU UR6, c[0x0][0x3b8] ;  /* 0x00007700ff0677ac */ /* 0x000e6e0008000800 */
[----:B------:R-:W0:Y:S01]  /*0040*/  LDC R3, c[0x0][0x360] ;  /* 0x0000d800ff037b82 */ /* 0x000e220000000800 */
[----:B------:R-:W2:Y:S01]  /*0050*/  LDCU UR5, c[0x0][0x370] ;  /* 0x00006e00ff0577ac */ /* 0x000ea20008000800 */
[----:B0-----:R-:W-:-:S02]  /*0060*/  IMAD R4, R3, UR4, R4 ;  /* 0x0000000403047c24 */ /* 0x001fc4000f8e0204 */
[----:B--2---:R-:W-:-:S03]  /*0070*/  IMAD R3, R3, UR5, RZ ;  /* 0x0000000503037c24 */ /* 0x004fc6000f8e02ff */
[----:B-1----:R-:W-:-:S13]  /*0080*/  ISETP.GE.AND P0, PT, R4, UR6, PT ;  /* 0x0000000604007c0c */ /* 0x002fda000bf06270 */
[----:B------:R-:W-:Y:S05]  /*0090*/  @P0 EXIT ;  /* 0x000000000000094d */ /* 0x000fea0003800000 */
[----:B------:R-:W0:Y:S01]  /*00a0*/  LDC R5, c[0x0][0x388] ;  /* 0x0000e200ff057b82 */ /* 0x000e220000000800 */
[----:B------:R-:W1:Y:S01]  /*00b0*/  LDCU.64 UR4, c[0x0][0x358] ;  /* 0x00006b00ff0477ac */ /* 0x000e620008000a00 */
[----:B------:R-:W2:Y:S06]  /*00c0*/  LDCU UR6, c[0x0][0x3b8] ;  /* 0x00007700ff0677ac */ /* 0x000eac0008000800 */
[----:B------:R-:W3:Y:S08]  /*00d0*/  LDC.64 R6, c[0x0][0x380] ;  /* 0x0000e000ff067b82 */ /* 0x000ef00000000a00 */
[----:B------:R-:W4:Y:S08]  /*00e0*/  LDC.64 R10, c[0x0][0x3b0] ;  /* 0x0000ec00ff0a7b82 */ /* 0x000f300000000a00 */
[----:B------:R-:W1:Y:S01]  /*00f0*/  LDC.64 R16, c[0x0][0x3a0] ;  /* 0x0000e800ff107b82 */ /* 0x000e620000000a00 */
[----:B0-----:R-:W-:-:S07]  /*0100*/  ISETP.GT.AND P0, PT, R5, RZ, PT ;  /* 0x000000ff0500720c */ /* 0x001fce0003f04270 */
[----:B------:R-:W0:Y:S01]  /*0110*/  LDC.64 R14, c[0x0][0x3a8] ;  /* 0x0000ea00ff0e7b82 */ /* 0x000e220000000a00 */
[----:B---3--:R-:W-:-:S05]  /*0120*/  IMAD.WIDE R18, R5, 0x4, R6 ;  /* 0x0000000405127825 */ /* 0x008fca00078e0206 */
[----:B--2---:R-:W-:Y:S05]  /*0130*/  @P0 BRA `(.L_x_4) ;  /* 0x00000004001c0947 */ /* 0x004fea0003800000 */
.L_x_12:
[----:B------:R-:W2:Y:S01]  /*0140*/  LDC.64 R12, c[0x0][0x380] ;  /* 0x0000e000ff0c7b82 */ /* 0x000ea20000000a00 */
[----:B-1----:R-:W-:-:S05]  /*0150*/  IMAD.WIDE R8, R4, 0x4, R16 ;  /* 0x0000000404087825 */ /* 0x002fca00078e0210 */
[----:B------:R-:W3:Y:S04]  /*0160*/  LDG.E R0, desc[UR4][R8.64] ;  /* 0x0000000408007981 */ /* 0x000ee8000c1e1900 */
[----:B0-2---:R-:W3:Y:S01]  /*0170*/  LDG.E R5, desc[UR4][R12.64] ;  /* 0x000000040c057981 */ /* 0x005ee2000c1e1900 */
[----:B------:R-:W-:Y:S01]  /*0180*/  IMAD.MOV.U32 R7, RZ, RZ, R4 ;  /* 0x000000ffff077224 */ /* 0x000fe200078e0004 */
[----:B------:R-:W-:Y:S01]  /*0190*/  IADD3 R4, PT, PT, R3, R4, RZ ;  /* 0x0000000403047210 */ /* 0x000fe20007ffe0ff */
[----:B------:R-:W-:Y:S04]  /*01a0*/  BSSY.RECONVERGENT B0, `(.L_x_5) ;  /* 0x000003e000007945 */ /* 0x000fe80003800200 */
[----:B------:R-:W-:Y:S01]  /*01b0*/  BSSY.RELIABLE B1, `(.L_x_6) ;  /* 0x000003a000017945 */ /* 0x000fe20003800100 */
[----:B------:R-:W-:-:S02]  /*01c0*/  ISETP.GE.AND P2, PT, R4, UR6, PT ;  /* 0x0000000604007c0c */ /* 0x000fc4000bf46270 */
[----:B---3--:R-:W-:-:S13]  /*01d0*/  FSETP.GE.AND P0, PT, R0, R5, PT ;  /* 0x000000050000720b */ /* 0x008fda0003f06000 */
[----:B------:R-:W-:Y:S05]  /*01e0*/  @!P0 BRA `(.L_x_7) ;  /* 0x0000000000d88947 */ /* 0x000fea0003800000 */
[----:B------:R-:W2:Y:S02]  /*01f0*/  LDG.E R9, desc[UR4][R18.64+-0x4] ;  /* 0xfffffc0412097981 */ /* 0x000ea4000c1e1900 */
[----:B--2---:R-:W-:-:S13]  /*0200*/  FSETP.GTU.AND P0, PT, R0, R9, PT ;  /* 0x000000090000720b */ /* 0x004fda0003f0c000 */
[----:B------:R-:W-:Y:S05]  /*0210*/  @P0 BRA `(.L_x_7) ;  /* 0x0000000000cc0947 */ /* 0x000fea0003800000 */
[----:B------:R-:W1:Y:S01]  /*0220*/  LDC.64 R20, c[0x0][0x390] ;  /* 0x0000e400ff147b82 */ /* 0x000e620000000a00 */
[----:B0-----:R-:W-:-:S06]  /*0230*/  IMAD.WIDE R8, R7, 0x4, R14 ;  /* 0x0000000407087825 */ /* 0x001fcc00078e020e */
[----:B------:R-:W2:Y:S04]  /*0240*/  LDG.E R8, desc[UR4][R8.64] ;  /* 0x0000000408087981 */ /* 0x000ea8000c1e1900 */
[----:B-1----:R-:W2:Y:S02]  /*0250*/  LDG.E R21, desc[UR4][R20.64] ;  /* 0x0000000414157981 */ /* 0x002ea4000c1e1900 */
[----:B--2---:R-:W-:-:S13]  /*0260*/  FSETP.NEU.AND P0, PT, R8, R21, PT ;  /* 0x000000150800720b */ /* 0x004fda0003f0d000 */
[----:B------:R-:W-:Y:S05]  /*0270*/  @!P0 BREAK.RELIABLE B1 ;  /* 0x0000000000018942 */ /* 0x000fea0003800100 */
[----:B------:R-:W-:Y:S05]  /*0280*/  @P0 BRA `(.L_x_7) ;  /* 0x0000000000b00947 */ /* 0x000fea0003800000 */
[----:B------:R-:W0:Y:S01]  /*0290*/  LDC.64 R20, c[0x0][0x398] ;  /* 0x0000e600ff147b82 */ /* 0x000e220000000a00 */
[----:B------:R-:W2:Y:S04]  /*02a0*/  LDG.E R8, desc[UR4][R12.64+0x4] ;  /* 0x000004040c087981 */ /* 0x000ea8000c1e1900 */
[----:B0-----:R-:W3:Y:S04]  /*02b0*/  LDG.E R2, desc[UR4][R20.64+0x4] ;  /* 0x0000040414027981 */ /* 0x001ee8000c1e1900 */
[----:B------:R-:W3:Y:S01]  /*02c0*/  LDG.E R9, desc[UR4][R20.64] ;  /* 0x0000000414097981 */ /* 0x000ee2000c1e1900 */
[----:B------:R-:W-:Y:S01]  /*02d0*/  BSSY.RECONVERGENT B2, `(.L_x_8) ;  /* 0x000000f000027945 */ /* 0x000fe20003800200 */
[----:B--2---:R-:W-:-:S04]  /*02e0*/  FADD R8, -R5, R8 ;  /* 0x0000000805087221 */ /* 0x004fc80000000100 */
[----:B------:R-:W0:Y:S01]  /*02f0*/  MUFU.RCP R5, R8 ;  /* 0x0000000800057308 */ /* 0x000e220000001000 */
[----:B---3--:R-:W-:Y:S01]  /*0300*/  FADD R9, R2, -R9 ;  /* 0x8000000902097221 */ /* 0x008fe20000000000 */
[----:B0-----:R-:W-:-:S03]  /*0310*/  FFMA R2, -R8, R5, 1 ;  /* 0x3f80000008027423 */ /* 0x001fc60000000105 */
[----:B------:R-:W-:Y:S01]  /*0320*/  FMUL R0, R0, R9 ;  /* 0x0000000900007220 */ /* 0x000fe20000400000 */
[----:B------:R-:W-:-:S03]  /*0330*/  FFMA R5, R5, R2, R5 ;  /* 0x0000000205057223 */ /* 0x000fc60000000005 */
[----:B------:R-:W0:Y:S01]  /*0340*/  FCHK P0, R0, R8 ;  /* 0x0000000800007302 */ /* 0x000e220000000000 */
[----:B------:R-:W-:-:S04]  /*0350*/  FFMA R2, R0, R5, RZ ;  /* 0x0000000500027223 */ /* 0x000fc800000000ff */
[----:B------:R-:W-:-:S04]  /*0360*/  FFMA R12, -R8, R2, R0 ;  /* 0x00000002080c7223 */ /* 0x000fc80000000100 */
[----:B------:R-:W-:Y:S01]  /*0370*/  FFMA R12, R5, R12, R2 ;  /* 0x0000000c050c7223 */ /* 0x000fe20000000002 */
[----:B0-----:R-:W-:Y:S06]  /*0380*/  @!P0 BRA `(.L_x_9) ;  /* 0x00000000000c8947 */ /* 0x001fec0003800000 */
[----:B------:R-:W-:-:S07]  /*0390*/  MOV R2, 0x3b0 ;  /* 0x000003b000027802 */ /* 0x000fce0000000f00 */
[----:B----4-:R-:W-:Y:S05]  /*03a0*/  CALL.REL.NOINC `($__internal_0_$__cuda_sm3x_div_rn_noftz_f32_slowpath) ;  /* 0x0000000800047944 */ /* 0x010fea0003c00000 */
[----:B------:R-:W-:-:S07]  /*03b0*/  IMAD.MOV.U32 R12, RZ, RZ, R0 ;  /* 0x000000ffff0c7224 */ /* 0x000fce00078e0000 */
.L_x_9:
[----:B------:R-:W-:Y:S05]  /*03c0*/  BSYNC.RECONVERGENT B2 ;  /* 0x0000000000027941 */ /* 0x000fea0003800200 */
.L_x_8:
[----:B------:R-:W0:Y:S01]  /*03d0*/  LDC.64 R22, c[0x0][0x398] ;  /* 0x0000e600ff167b82 */ /* 0x000e220000000a00 */
[----:B----4-:R-:W-:-:S05]  /*03e0*/  IMAD.WIDE R24, R7, 0x4, R10 ;  /* 0x0000000407187825 */ /* 0x010fca00078e020a */
[----:B------:R1:W-:Y:S02]  /*03f0*/  STG.E desc[UR4][R24.64], R12 ;  /* 0x0000000c18007986 */ /* 0x0003e4000c101904 */
[----:B------:R-:W2:Y:S02]  /*0400*/  LDC.64 R20, c[0x0][0x380] ;  /* 0x0000e000ff147b82 */ /* 0x000ea40000000a00 */
[----:B0-----:R-:W3:Y:S04]  /*0410*/  LDG.E R2, desc[UR4][R22.64+0x4] ;  /* 0x0000040416027981 */ /* 0x001ee8000c1e1900 */
[----:B------:R-:W4:Y:S04]  /*0420*/  LDG.E R0, desc[UR4][R22.64] ;  /* 0x0000000416007981 */ /* 0x000f28000c1e1900 */
[----:B--2---:R-:W3:Y:S04]  /*0430*/  LDG.E R7, desc[UR4][R20.64] ;  /* 0x0000000414077981 */ /* 0x004ee8000c1e1900 */
[----:B------:R-:W4:Y:S01]  /*0440*/  LDG.E R5, desc[UR4][R20.64+0x4] ;  /* 0x0000040414057981 */ /* 0x000f22000c1e1900 */
[----:B------:R-:W0:Y:S01]  /*0450*/  MUFU.RCP R9, R8 ;  /* 0x0000000800097308 */ /* 0x000e220000001000 */
[----:B---3--:R-:W-:-:S04]  /*0460*/  FMUL R7, R2, R7 ;  /* 0x0000000702077220 */ /* 0x008fc80000400000 */
[----:B----4-:R-:W-:Y:S01]  /*0470*/  FFMA R5, R0, R5, -R7 ;  /* 0x0000000500057223 */ /* 0x010fe20000000807 */
[----:B0-----:R-:W-:-:S03]  /*0480*/  FFMA R2, -R8, R9, 1 ;  /* 0x3f80000008027423 */ /* 0x001fc60000000109 */
[----:B------:R-:W0:Y:S01]  /*0490*/  FCHK P0, R5, R8 ;  /* 0x0000000805007302 */ /* 0x000e220000000000 */
[----:B------:R-:W-:-:S04]  /*04a0*/  FFMA R0, R9, R2, R9 ;  /* 0x0000000209007223 */ /* 0x000fc80000000009 */
[----:B------:R-:W-:-:S04]  /*04b0*/  FFMA R7, R0, R5, RZ ;  /* 0x0000000500077223 */ /* 0x000fc800000000ff */
[----:B------:R-:W-:-:S04]  /*04c0*/  FFMA R2, -R8, R7, R5 ;  /* 0x0000000708027223 */ /* 0x000fc80000000105 */
[----:B------:R-:W-:Y:S01]  /*04d0*/  FFMA R0, R0, R2, R7 ;  /* 0x0000000200007223 */ /* 0x000fe20000000007 */
[----:B01----:R-:W-:Y:S06]  /*04e0*/  @!P0 BRA `(.L_x_10) ;  /* 0x00000000000c8947 */ /* 0x003fec0003800000 */
[----:B------:R-:W-:Y:S02]  /*04f0*/  MOV R0, R5 ;  /* 0x0000000500007202 */ /* 0x000fe40000000f00 */
[----:B------:R-:W-:-:S07]  /*0500*/  MOV R2, 0x520 ;  /* 0x0000052000027802 */ /* 0x000fce0000000f00 */
[----:B------:R-:W-:Y:S05]  /*0510*/  CALL.REL.NOINC `($__internal_0_$__cuda_sm3x_div_rn_noftz_f32_slowpath) ;  /* 0x0000000400a87944 */ /* 0x000fea0003c00000 */
.L_x_10:
[----:B------:R-:W-:-:S05]  /*0520*/  FADD R5, R0, R12 ;  /* 0x0000000c00057221 */ /* 0x000fca0000000000 */
[----:B------:R0:W-:Y:S01]  /*0530*/  STG.E desc[UR4][R24.64], R5 ;  /* 0x0000000518007986 */ /* 0x0001e2000c101904 */
[----:B------:R-:W-:Y:S05]  /*0540*/  BRA `(.L_x_11) ;  /* 0x00000000000c7947 */ /* 0x000fea0003800000 */
.L_x_7:
[----:B------:R-:W-:Y:S05]  /*0550*/  BSYNC.RELIABLE B1 ;  /* 0x0000000000017941 */ /* 0x000fea0003800100 */
.L_x_6:
[----:B----4-:R-:W-:-:S05]  /*0560*/  IMAD.WIDE R6, R7, 0x4, R10 ;  /* 0x0000000407067825 */ /* 0x010fca00078e020a */
[----:B------:R1:W-:Y:S02]  /*0570*/  STG.E desc[UR4][R6.64], RZ ;  /* 0x000000ff06007986 */ /* 0x0003e4000c101904 */
.L_x_11:
[----:B------:R-:W-:Y:S05]  /*0580*/  BSYNC.RECONVERGENT B0 ;  /* 0x0000000000007941 */ /* 0x000fea0003800200 */
.L_x_5:
[----:B------:R-:W-:Y:S05]  /*0590*/  @!P2 BRA `(.L_x_12) ;  /* 0xfffffff800e8a947 */ /* 0x000fea000383ffff */
[----:B------:R-:W-:Y:S05]  /*05a0*/  EXIT ;  /* 0x000000000000794d */ /* 0x000fea0003800000 */
.L_x_4:
[----:B-1----:R-:W-:Y:S01]  /*05b0*/  IMAD.WIDE.U32 R16, R5, 0x4, R6 ;  /* 0x0000000405107825 */ /* 0x002fe200078e0006 */
[----:B------:R-:W1:Y:S06]  /*05c0*/  LDCU UR7, c[0x0][0x388] ;  /* 0x00007100ff0777ac */ /* 0x000e6c0008000800 */
.L_x_25:
[----:B01----:R-:W2:Y:S01]  /*05d0*/  LDC.64 R6, c[0x0][0x3a0] ;  /* 0x0000e800ff067b82 */ /* 0x003ea20000000a00 */
[----:B------:R-:W3:Y:S07]  /*05e0*/  LDCU UR6, c[0x0][0x3b8] ;  /* 0x00007700ff0677ac */ /* 0x000eee0008000800 */
[----:B------:R-:W5:Y:S01]  /*05f0*/  LDC.64 R8, c[0x0][0x380] ;  /* 0x0000e000ff087b82 */ /* 0x000f620000000a00 */
[----:B--2---:R-:W-:-:S05]  /*0600*/  IMAD.WIDE R6, R4, 0x4, R6 ;  /* 0x0000000404067825 */ /* 0x004fca00078e0206 */
[----:B------:R-:W2:Y:S04]  /*0610*/  LDG.E R0, desc[UR4][R6.64] ;  /* 0x0000000406007981 */ /* 0x000ea8000c1e1900 */
[----:B-----5:R-:W2:Y:S01]  /*0620*/  LDG.E R9, desc[UR4][R8.64] ;  /* 0x0000000408097981 */ /* 0x020ea2000c1e1900 */
[----:B----4-:R-:W-:Y:S01]  /*0630*/  IMAD.MOV.U32 R10, RZ, RZ, R4 ;  /* 0x000000ffff0a7224 */ /* 0x010fe200078e0004 */
[----:B------:R-:W-:Y:S01]  /*0640*/  IADD3 R4, PT, PT, R3, R4, RZ ;  /* 0x0000000403047210 */ /* 0x000fe20007ffe0ff */
[----:B------:R-:W-:Y:S04]  /*0650*/  BSSY.RECONVERGENT B0, `(.L_x_13) ;  /* 0x0000054000007945 */ /* 0x000fe80003800200 */
[----:B------:R-:W-:Y:S01]  /*0660*/  BSSY.RELIABLE B1, `(.L_x_14) ;  /* 0x000004f000017945 */ /* 0x000fe20003800100 */
[----:B---3--:R-:W-:-:S02]  /*0670*/  ISETP.GE.AND P2, PT, R4, UR6, PT ;  /* 0x0000000604007c0c */ /* 0x008fc4000bf46270 */
[----:B--2---:R-:W-:-:S13]  /*0680*/  FSETP.GE.AND P0, PT, R0, R9, PT ;  /* 0x000000090000720b */ /* 0x004fda0003f06000 */
[----:B------:R-:W-:Y:S05]  /*0690*/  @!P0 BRA `(.L_x_15) ;  /* 0x00000004002c8947 */ /* 0x000fea0003800000 */
[----:B------:R-:W2:Y:S02]  /*06a0*/  LDG.E R5, desc[UR4][R18.64+-0x4] ;  /* 0xfffffc0412057981 */ /* 0x000ea4000c1e1900 */
[----:B--2---:R-:W-:-:S13]  /*06b0*/  FSETP.GTU.AND P0, PT, R0, R5, PT ;  /* 0x000000050000720b */ /* 0x004fda0003f0c000 */
[----:B------:R-:W-:Y:S05]  /*06c0*/  @P0 BRA `(.L_x_15) ;  /* 0x0000000400200947 */ /* 0x000fea0003800000 */
[----:B------:R-:W2:Y:S08]  /*06d0*/  LDC.64 R6, c[0x0][0x3a8] ;  /* 0x0000ea00ff067b82 */ /* 0x000eb00000000a00 */
[----:B------:R-:W3:Y:S01]  /*06e0*/  LDC.64 R8, c[0x0][0x390] ;  /* 0x0000e400ff087b82 */ /* 0x000ee20000000a00 */
[----:B--2---:R-:W-:-:S06]  /*06f0*/  IMAD.WIDE R6, R10, 0x4, R6 ;  /* 0x000000040a067825 */ /* 0x004fcc00078e0206 */
[----:B------:R-:W2:Y:S04]  /*0700*/  LDG.E R6, desc[UR4][R6.64] ;  /* 0x0000000406067981 */ /* 0x000ea8000c1e1900 */
[----:B---3--:R-:W2:Y:S02]  /*0710*/  LDG.E R9, desc[UR4][R8.64] ;  /* 0x0000000408097981 */ /* 0x008ea4000c1e1900 */
[----:B--2---:R-:W-:-:S13]  /*0720*/  FSETP.NEU.AND P0, PT, R6, R9, PT ;  /* 0x000000090600720b */ /* 0x004fda0003f0d000 */
[----:B------:R-:W-:Y:S05]  /*0730*/  @!P0 BREAK.RELIABLE B1 ;  /* 0x0000000000018942 */ /* 0x000fea0003800100 */
[----:B------:R-:W-:Y:S05]  /*0740*/  @P0 BRA `(.L_x_15) ;  /* 0x0000000400000947 */ /* 0x000fea0003800000 */
[----:B0-----:R-:W0:Y:S01]  /*0750*/  LDC.64 R14, c[0x0][0x380] ;  /* 0x0000e000ff0e7b82 */ /* 0x001e220000000a00 */
[----:B------:R-:W-:Y:S04]  /*0760*/  BSSY.RECONVERGENT B2, `(.L_x_16) ;  /* 0x000000f000027945 */ /* 0x000fe80003800200 */
[----:B------:R-:W-:Y:S01]  /*0770*/  BSSY.RELIABLE B3, `(.L_x_17) ;  /* 0x000000a000037945 */ /* 0x000fe20003800100 */
[----:B------:R-:W-:-:S07]  /*0780*/  IMAD.MOV.U32 R5, RZ, RZ, RZ ;  /* 0x000000ffff057224 */ /* 0x000fce00078e00ff */
.L_x_19:
[----:B0-----:R-:W-:-:S06]  /*0790*/  IMAD.WIDE.U32 R6, R5, 0x4, R14 ;  /* 0x0000000405067825 */ /* 0x001fcc00078e000e */
[----:B------:R-:W2:Y:S02]  /*07a0*/  LDG.E R7, desc[UR4][R6.64] ;  /* 0x0000000406077981 */ /* 0x000ea4000c1e1900 */
[----:B--2---:R-:W-:-:S13]  /*07b0*/  FSETP.GE.AND P0, PT, R0, R7, PT ;  /* 0x000000070000720b */ /* 0x004fda0003f06000 */
[----:B------:R-:W-:Y:S05]  /*07c0*/  @P0 BREAK.RELIABLE B3 ;  /* 0x0000000000030942 */ /* 0x000fea0003800100 */
[----:B------:R-:W-:Y:S05]  /*07d0*/  @P0 BRA `(.L_x_18) ;  /* 0x00000000001c0947 */ /* 0x000fea0003800000 */
[----:B------:R-:W-:-:S04]  /*07e0*/  IADD3 R5, PT, PT, R5, 0x1, RZ ;  /* 0x0000000105057810 */ /* 0x000fc80007ffe0ff */
[----:B-1----:R-:W-:-:S13]  /*07f0*/  ISETP.NE.AND P0, PT, R5, UR7, PT ;  /* 0x0000000705007c0c */ /* 0x002fda000bf05270 */
[----:B------:R-:W-:Y:S05]  /*0800*/  @P0 BRA `(.L_x_19) ;  /* 0xfffffffc00e00947 */ /* 0x000fea000383ffff */
[----:B------:R-:W-:Y:S05]  /*0810*/  BSYNC.RELIABLE B3 ;  /* 0x0000000000037941 */ /* 0x000fea0003800100 */
.L_x_17:
[----:B------:R0:W5:Y:S01]  /*0820*/  LDG.E R7, desc[UR4][R16.64] ;  /* 0x0000000410077981 */ /* 0x000162000c1e1900 */
[----:B------:R-:W1:Y:S02]  /*0830*/  LDCU UR6, c[0x0][0x388] ;  /* 0x00007100ff0677ac */ /* 0x000e640008000800 */
[----:B01----:R-:W-:-:S07]  /*0840*/  IMAD.U32 R5, RZ, RZ, UR6 ;  /* 0x00000006ff057e24 */ /* 0x003fce000f8e00ff */
.L_x_18:
[----:B-1----:R-:W-:Y:S05]  /*0850*/  BSYNC.RECONVERGENT B2 ;  /* 0x0000000000027941 */ /* 0x002fea0003800200 */
.L_x_16:
[----:B------:R-:W0:Y:S01]  /*0860*/  LDC.64 R12, c[0x0][0x398] ;  /* 0x0000e600ff0c7b82 */ /* 0x000e220000000a00 */
[----:B------:R-:W-:-:S05]  /*0870*/  IMAD.WIDE.U32 R14, R5, 0x4, R14 ;  /* 0x00000004050e7825 */ /* 0x000fca00078e000e */
[----:B------:R-:W2:Y:S01]  /*0880*/  LDG.E R8, desc[UR4][R14.64+0x4] ;  /* 0x000004040e087981 */ /* 0x000ea2000c1e1900 */
[----:B0-----:R-:W-:-:S05]  /*0890*/  IMAD.WIDE.U32 R12, R5, 0x4, R12 ;  /* 0x00000004050c7825 */ /* 0x001fca00078e000c */
[----:B------:R-:W3:Y:S04]  /*08a0*/  LDG.E R2, desc[UR4][R12.64+0x4] ;  /* 0x000004040c027981 */ /* 0x000ee8000c1e1900 */
[----:B------:R-:W3:Y:S01]  /*08b0*/  LDG.E R5, desc[UR4][R12.64] ;  /* 0x000000040c057981 */ /* 0x000ee2000c1e1900 */
[----:B------:R-:W-:Y:S01]  /*08c0*/  BSSY.RECONVERGENT B2, `(.L_x_20) ;  /* 0x000000f000027945 */ /* 0x000fe20003800200 */
[----:B--2--5:R-:W-:-:S04]  /*08d0*/  FADD R8, R8, -R7 ;  /* 0x8000000708087221 */ /* 0x024fc80000000000 */
        /* <DEDUP_REMOVED lines=11> */
[----:B------:R-:W-:Y:S05]  /*0990*/  CALL.REL.NOINC `($__internal_0_$__cuda_sm3x_div_rn_noftz_f32_slowpath) ;  /* 0x0000000000887944 */ /* 0x000fea0003c00000 */
[----:B------:R-:W-:-:S07]  /*09a0*/  MOV R7, R0 ;  /* 0x0000000000077202 */ /* 0x000fce0000000f00 */
.L_x_21:
[----:B------:R-:W-:Y:S05]  /*09b0*/  BSYNC.RECONVERGENT B2 ;  /* 0x0000000000027941 */ /* 0x000fea0003800200 */
.L_x_20:
[----:B------:R-:W0:Y:S02]  /*09c0*/  LDC.64 R20, c[0x0][0x3b0] ;  /* 0x0000ec00ff147b82 */ /* 0x000e240000000a00 */
[----:B0-----:R-:W-:-:S05]  /*09d0*/  IMAD.WIDE R10, R10, 0x4, R20 ;  /* 0x000000040a0a7825 */ /* 0x001fca00078e0214 */
[----:B------:R0:W-:Y:S04]  /*09e0*/  STG.E desc[UR4][R10.64], R7 ;  /* 0x000000070a007986 */ /* 0x0001e8000c101904 */
[----:B------:R-:W2:Y:S04]  /*09f0*/  LDG.E R2, desc[UR4][R12.64+0x4] ;  /* 0x000004040c027981 */ /* 0x000ea8000c1e1900 */
[----:B------:R-:W2:Y:S04]  /*0a00*/  LDG.E R9, desc[UR4][R14.64] ;  /* 0x000000040e097981 */ /* 0x000ea8000c1e1900 */
[----:B------:R-:W3:Y:S04]  /*0a10*/  LDG.E R0, desc[UR4][R12.64] ;  /* 0x000000040c007981 */ /* 0x000ee8000c1e1900 */
[----:B------:R-:W3:Y:S01]  /*0a20*/  LDG.E R5, desc[UR4][R14.64+0x4] ;  /* 0x000004040e057981 */ /* 0x000ee2000c1e1900 */
[----:B------:R-:W1:Y:S01]  /*0a30*/  MUFU.RCP R21, R8 ;  /* 0x0000000800157308 */ /* 0x000e620000001000 */
[----:B------:R-:W-:Y:S01]  /*0a40*/  BSSY.RECONVERGENT B2, `(.L_x_22) ;  /* 0x000000d000027945 */ /* 0x000fe20003800200 */
[----:B--2---:R-:W-:Y:S01]  /*0a50*/  FMUL R9, R2, R9 ;  /* 0x0000000902097220 */ /* 0x004fe20000400000 */
[----:B-1----:R-:W-:-:S03]  /*0a60*/  FFMA R2, -R8, R21, 1 ;  /* 0x3f80000008027423 */ /* 0x002fc60000000115 */
[----:B---3--:R-:W-:Y:S01]  /*0a70*/  FFMA R9, R0, R5, -R9 ;  /* 0x0000000500097223 */ /* 0x008fe20000000809 */
[----:B------:R-:W-:-:S03]  /*0a80*/  FFMA R0, R21, R2, R21 ;  /* 0x0000000215007223 */ /* 0x000fc60000000015 */
[----:B------:R-:W1:Y:S01]  /*0a90*/  FCHK P0, R9, R8 ;  /* 0x0000000809007302 */ /* 0x000e620000000000 */
[----:B------:R-:W-:-:S04]  /*0aa0*/  FFMA R5, R0, R9, RZ ;  /* 0x0000000900057223 */ /* 0x000fc800000000ff */
[----:B------:R-:W-:-:S04]  /*0ab0*/  FFMA R2, -R8, R5, R9 ;  /* 0x0000000508027223 */ /* 0x000fc80000000109 */
[----:B------:R-:W-:Y:S01]  /*0ac0*/  FFMA R0, R0, R2, R5 ;  /* 0x0000000200007223 */ /* 0x000fe20000000005 */
[----:B01----:R-:W-:Y:S06]  /*0ad0*/  @!P0 BRA `(.L_x_23) ;  /* 0x00000000000c8947 */ /* 0x003fec0003800000 */
[----:B------:R-:W-:Y:S01]  /*0ae0*/  IMAD.MOV.U32 R0, RZ, RZ, R9 ;  /* 0x000000ffff007224 */ /* 0x000fe200078e0009 */
[----:B------:R-:W-:-:S07]  /*0af0*/  MOV R2, 0xb10 ;  /* 0x00000b1000027802 */ /* 0x000fce0000000f00 */
[----:B------:R-:W-:Y:S05]  /*0b00*/  CALL.REL.NOINC `($__internal_0_$__cuda_sm3x_div_rn_noftz_f32_slowpath) ;  /* 0x00000000002c7944 */ /* 0x000fea0003c00000 */
.L_x_23:
[----:B------:R-:W-:Y:S05]  /*0b10*/  BSYNC.RECONVERGENT B2 ;  /* 0x0000000000027941 */ /* 0x000fea0003800200 */
.L_x_22:
[----:B------:R-:W-:-:S05]  /*0b20*/  FADD R7, R0, R7 ;  /* 0x0000000700077221 */ /* 0x000fca0000000000 */
[----:B------:R0:W-:Y:S01]  /*0b30*/  STG.E desc[UR4][R10.64], R7 ;  /* 0x000000070a007986 */ /* 0x0001e2000c101904 */
[----:B------:R-:W-:Y:S05]  /*0b40*/  BRA `(.L_x_24) ;  /* 0x0000000000107947 */ /* 0x000fea0003800000 */
.L_x_15:
[----:B-1----:R-:W-:Y:S05]  /*0b50*/  BSYNC.RELIABLE B1 ;  /* 0x0000000000017941 */ /* 0x002fea0003800100 */
.L_x_14:
[----:B------:R-:W1:Y:S02]  /*0b60*/  LDC.64 R6, c[0x0][0x3b0] ;  /* 0x0000ec00ff067b82 */ /* 0x000e640000000a00 */
[----:B-1----:R-:W-:-:S05]  /*0b70*/  IMAD.WIDE R6, R10, 0x4, R6 ;  /* 0x000000040a067825 */ /* 0x002fca00078e0206 */
[----:B------:R1:W-:Y:S02]  /*0b80*/  STG.E desc[UR4][R6.64], RZ ;  /* 0x000000ff06007986 */ /* 0x0003e4000c101904 */
.L_x_24:
[----:B------:R-:W-:Y:S05]  /*0b90*/  BSYNC.RECONVERGENT B0 ;  /* 0x0000000000007941 */ /* 0x000fea0003800200 */
.L_x_13:
[----:B------:R-:W-:Y:S05]  /*0ba0*/  @!P2 BRA `(.L_x_25) ;  /* 0xfffffff80088a947 */ /* 0x000fea000383ffff */
[----:B------:R-:W-:Y:S05]  /*0bb0*/  EXIT ;  /* 0x000000000000794d */ /* 0x000fea0003800000 */
        .weak           $__internal_0_$__cuda_sm3x_div_rn_noftz_f32_slowpath
        .type           $__internal_0_$__cuda_sm3x_div_rn_noftz_f32_slowpath,@function
        .size           $__internal_0_$__cuda_sm3x_div_rn_noftz_f32_slowpath,(.L_x_134 - $__internal_0_$__cuda_sm3x_div_rn_noftz_f32_slowpath)
$__internal_0_$__cuda_sm3x_div_rn_noftz_f32_slowpath:
[----:B------:R-:W-:Y:S01]  /*0bc0*/  SHF.R.U32.HI R5, RZ, 0x17, R8 ;  /* 0x00000017ff057819 */ /* 0x000fe20000011608 */
[----:B------:R-:W-:Y:S01]  /*0bd0*/  BSSY.RECONVERGENT B3, `(.L_x_26) ;  /* 0x0000063000037945 */ /* 0x000fe20003800200 */
[----:B------:R-:W-:Y:S02]  /*0be0*/  SHF.R.U32.HI R9, RZ, 0x17, R0 ;  /* 0x00000017ff097819 */ /* 0x000fe40000011600 */
[----:B------:R-:W-:Y:S02]  /*0bf0*/  LOP3.LUT R5, R5, 0xff, RZ, 0xc0, !PT ;  /* 0x000000ff05057812 */ /* 0x000fe400078ec0ff */
[----:B------:R-:W-:Y:S02]  /*0c00*/  LOP3.LUT R9, R9, 0xff, RZ, 0xc0, !PT ;  /* 0x000000ff09097812 */ /* 0x000fe400078ec0ff */
[----:B------:R-:W-:Y:S02]  /*0c10*/  IADD3 R20, PT, PT, R5, -0x1, RZ ;  /* 0xffffffff05147810 */ /* 0x000fe40007ffe0ff */
[----:B------:R-:W-:Y:S01]  /*0c20*/  MOV R22, R8 ;  /* 0x0000000800167202 */ /* 0x000fe20000000f00 */
[----:B------:R-:W-:Y:S01]  /*0c30*/  VIADD R21, R9, 0xffffffff ;  /* 0xffffffff09157836 */ /* 0x000fe20000000000 */
[----:B------:R-:W-:-:S04]  /*0c40*/  ISETP.GT.U32.AND P0, PT, R20, 0xfd, PT ;  /* 0x000000fd1400780c */ /* 0x000fc80003f04070 */
[----:B------:R-:W-:-:S13]  /*0c50*/  ISETP.GT.U32.OR P0, PT, R21, 0xfd, P0 ;  /* 0x000000fd1500780c */ /* 0x000fda0000704470 */
[----:B------:R-:W-:Y:S01]  /*0c60*/  @!P0 IMAD.MOV.U32 R6, RZ, RZ, RZ ;  /* 0x000000ffff068224 */ /* 0x000fe200078e00ff */
[----:B------:R-:W-:Y:S06]  /*0c70*/  @!P0 BRA `(.L_x_27) ;  /* 0x00000000005c8947 */ /* 0x000fec0003800000 */
[----:B------:R-:W-:Y:S02]  /*0c80*/  FSETP.GTU.FTZ.AND P0, PT, |R0|, +INF , PT ;  /* 0x7f8000000000780b */ /* 0x000fe40003f1c200 */
[----:B------:R-:W-:-:S04]  /*0c90*/  FSETP.GTU.FTZ.AND P1, PT, |R8|, +INF , PT ;  /* 0x7f8000000800780b */ /* 0x000fc80003f3c200 */
[----:B------:R-:W-:-:S13]  /*0ca0*/  PLOP3.LUT P0, PT, P0, P1, PT, 0xf8, 0x8f ;  /* 0x00000000008f781c */ /* 0x000fda0000703f70 */
[----:B------:R-:W-:Y:S05]  /*0cb0*/  @P0 BRA `(.L_x_28) ;  /* 0x00000004004c0947 */ /* 0x000fea0003800000 */
[----:B------:R-:W-:-:S13]  /*0cc0*/  LOP3.LUT P0, RZ, R22, 0x7fffffff, R0, 0xc8, !PT ;  /* 0x7fffffff16ff7812 */ /* 0x000fda000780c800 */
[----:B------:R-:W-:Y:S05]  /*0cd0*/  @!P0 BRA `(.L_x_29) ;  /* 0x00000004003c8947 */ /* 0x000fea0003800000 */
[----:B------:R-:W-:Y:S02]  /*0ce0*/  FSETP.NEU.FTZ.AND P3, PT, |R0|, +INF , PT ;  /* 0x7f8000000000780b */ /* 0x000fe40003f7d200 */
[----:B------:R-:W-:Y:S02]  /*0cf0*/  FSETP.NEU.FTZ.AND P1, PT, |R8|, +INF , PT ;  /* 0x7f8000000800780b */ /* 0x000fe40003f3d200 */
[----:B------:R-:W-:-:S11]  /*0d00*/  FSETP.NEU.FTZ.AND P0, PT, |R0|, +INF , PT ;  /* 0x7f8000000000780b */ /* 0x000fd60003f1d200 */
[----:B------:R-:W-:Y:S05]  /*0d10*/  @!P1 BRA !P3, `(.L_x_29) ;  /* 0x00000004002c9947 */ /* 0x000fea0005800000 */
[----:B------:R-:W-:-:S04]  /*0d20*/  LOP3.LUT P3, RZ, R0, 0x7fffffff, RZ, 0xc0, !PT ;  /* 0x7fffffff00ff7812 */ /* 0x000fc8000786c0ff */
[----:B------:R-:W-:-:S13]  /*0d30*/  PLOP3.LUT P1, PT, P1, P3, PT, 0x2f, 0xf2 ;  /* 0x0000000000f2781c */ /* 0x000fda0000f26577 */
[----:B------:R-:W-:Y:S05]  /*0d40*/  @P1 BRA `(.L_x_30) ;  /* 0x0000000400181947 */ /* 0x000fea0003800000 */
[----:B------:R-:W-:-:S04]  /*0d50*/  LOP3.LUT P1, RZ, R22, 0x7fffffff, RZ, 0xc0, !PT ;  /* 0x7fffffff16ff7812 */ /* 0x000fc8000782c0ff */
[----:B------:R-:W-:-:S13]  /*0d60*/  PLOP3.LUT P0, PT, P0, P1, PT, 0x2f, 0xf2 ;  /* 0x0000000000f2781c */ /* 0x000fda0000702577 */
[----:B------:R-:W-:Y:S05]  /*0d70*/  @P0 BRA `(.L_x_31) ;  /* 0x0000000400000947 */ /* 0x000fea0003800000 */
[----:B------:R-:W-:Y:S02]  /*0d80*/  ISETP.GE.AND P0, PT, R21, RZ, PT ;  /* 0x000000ff1500720c */ /* 0x000fe40003f06270 */
[----:B------:R-:W-:-:S11]  /*0d90*/  ISETP.GE.AND P1, PT, R20, RZ, PT ;  /* 0x000000ff1400720c */ /* 0x000fd60003f26270 */
[----:B------:R-:W-:Y:S01]  /*0da0*/  @P0 MOV R6, RZ ;  /* 0x000000ff00060202 */ /* 0x000fe20000000f00 */
[----:B------:R-:W-:Y:S02]  /*0db0*/  @!P0 IMAD.MOV.U32 R6, RZ, RZ, -0x40 ;  /* 0xffffffc0ff068424 */ /* 0x000fe400078e00ff */
[----:B------:R-:W-:Y:S01]  /*0dc0*/  @!P0 FFMA R0, R0, 1.84467440737095516160e+19, RZ ;  /* 0x5f80000000008823 */ /* 0x000fe200000000ff */
[----:B------:R-:W-:Y:S02]  /*0dd0*/  @!P1 FFMA R22, R8, 1.84467440737095516160e+19, RZ ;  /* 0x5f80000008169823 */ /* 0x000fe400000000ff */
[----:B------:R-:W-:-:S07]  /*0de0*/  @!P1 IADD3 R6, PT, PT, R6, 0x40, RZ ;  /* 0x0000004006069810 */ /* 0x000fce0007ffe0ff */
.L_x_27:
[----:B------:R-:W-:Y:S01]  /*0df0*/  LEA R21, R5, 0xc0800000, 0x17 ;  /* 0xc080000005157811 */ /* 0x000fe200078eb8ff */
[----:B------:R-:W-:Y:S01]  /*0e00*/  BSSY.RECONVERGENT B4, `(.L_x_32) ;  /* 0x0000036000047945 */ /* 0x000fe20003800200 */
[----:B------:R-:W-:-:S03]  /*0e10*/  IADD3 R9, PT, PT, R9, -0x7f, RZ ;  /* 0xffffff8109097810 */ /* 0x000fc60007ffe0ff */
[----:B------:R-:W-:Y:S02]  /*0e20*/  IMAD.IADD R26, R22, 0x1, -R21 ;  /* 0x00000001161a7824 */ /* 0x000fe400078e0a15 */
[C---:B------:R-:W-:Y:S01]  /*0e30*/  IMAD R0, R9.reuse, -0x800000, R0 ;  /* 0xff80000009007824 */ /* 0x040fe200078e0200 */
[----:B------:R-:W-:Y:S01]  /*0e40*/  IADD3 R9, PT, PT, R9, 0x7f, -R5 ;  /* 0x0000007f09097810 */ /* 0x000fe20007ffe805 */
[----:B------:R-:W0:Y:S01]  /*0e50*/  MUFU.RCP R20, R26 ;  /* 0x0000001a00147308 */ /* 0x000e220000001000 */
[----:B------:R-:W-:-:S03]  /*0e60*/  FADD.FTZ R21, -R26, -RZ ;  /* 0x800000ff1a157221 */ /* 0x000fc60000010100 */
[----:B------:R-:W-:Y:S02]  /*0e70*/  IMAD.IADD R9, R9, 0x1, R6 ;  /* 0x0000000109097824 */ /* 0x000fe400078e0206 */
[----:B0-----:R-:W-:-:S04]  /*0e80*/  FFMA R23, R20, R21, 1 ;  /* 0x3f80000014177423 */ /* 0x001fc80000000015 */
[----:B------:R-:W-:-:S04]  /*0e90*/  FFMA R23, R20, R23, R20 ;  /* 0x0000001714177223 */ /* 0x000fc80000000014 */
[----:B------:R-:W-:-:S04]  /*0ea0*/  FFMA R20, R0, R23, RZ ;  /* 0x0000001700147223 */ /* 0x000fc800000000ff */
[----:B------:R-:W-:-:S04]  /*0eb0*/  FFMA R22, R21, R20, R0 ;  /* 0x0000001415167223 */ /* 0x000fc80000000000 */
[----:B------:R-:W-:-:S04]  /*0ec0*/  FFMA R22, R23, R22, R20 ;  /* 0x0000001617167223 */ /* 0x000fc80000000014 */
[----:B------:R-:W-:-:S04]  /*0ed0*/  FFMA R21, R21, R22, R0 ;  /* 0x0000001615157223 */ /* 0x000fc80000000000 */
[----:B------:R-:W-:-:S05]  /*0ee0*/  FFMA R0, R23, R21, R22 ;  /* 0x0000001517007223 */ /* 0x000fca0000000016 */
[----:B------:R-:W-:-:S04]  /*0ef0*/  SHF.R.U32.HI R5, RZ, 0x17, R0 ;  /* 0x00000017ff057819 */ /* 0x000fc80000011600 */
[----:B------:R-:W-:-:S04]  /*0f00*/  LOP3.LUT R6, R5, 0xff, RZ, 0xc0, !PT ;  /* 0x000000ff05067812 */ /* 0x000fc800078ec0ff */
[----:B------:R-:W-:-:S05]  /*0f10*/  IADD3 R5, PT, PT, R6, R9, RZ ;  /* 0x0000000906057210 */ /* 0x000fca0007ffe0ff */
[----:B------:R-:W-:-:S05]  /*0f20*/  VIADD R6, R5, 0xffffffff ;  /* 0xffffffff05067836 */ /* 0x000fca0000000000 */
[----:B------:R-:W-:-:S13]  /*0f30*/  ISETP.GE.U32.AND P0, PT, R6, 0xfe, PT ;  /* 0x000000fe0600780c */ /* 0x000fda0003f06070 */
[----:B------:R-:W-:Y:S05]  /*0f40*/  @!P0 BRA `(.L_x_33) ;  /* 0x0000000000808947 */ /* 0x000fea0003800000 */
[----:B------:R-:W-:-:S13]  /*0f50*/  ISETP.GT.AND P0, PT, R5, 0xfe, PT ;  /* 0x000000fe0500780c */ /* 0x000fda0003f04270 */
[----:B------:R-:W-:Y:S05]  /*0f60*/  @P0 BRA `(.L_x_34) ;  /* 0x00000000006c0947 */ /* 0x000fea0003800000 */
[----:B------:R-:W-:-:S13]  /*0f70*/  ISETP.GE.AND P0, PT, R5, 0x1, PT ;  /* 0x000000010500780c */ /* 0x000fda0003f06270 */
[----:B------:R-:W-:Y:S05]  /*0f80*/  @P0 BRA `(.L_x_35) ;  /* 0x0000000000740947 */ /* 0x000fea0003800000 */
[----:B------:R-:W-:Y:S02]  /*0f90*/  ISETP.GE.AND P0, PT, R5, -0x18, PT ;  /* 0xffffffe80500780c */ /* 0x000fe40003f06270 */
[----:B------:R-:W-:-:S11]  /*0fa0*/  LOP3.LUT R0, R0, 0x80000000, RZ, 0xc0, !PT ;  /* 0x8000000000007812 */ /* 0x000fd600078ec0ff */
[----:B------:R-:W-:Y:S05]  /*0fb0*/  @!P0 BRA `(.L_x_35) ;  /* 0x0000000000688947 */ /* 0x000fea0003800000 */
[CCC-:B------:R-:W-:Y:S01]  /*0fc0*/  FFMA.RZ R6, R23.reuse, R21.reuse, R22.reuse ;  /* 0x0000001517067223 */ /* 0x1c0fe2000000c016 */
[CCC-:B------:R-:W-:Y:S01]  /*0fd0*/  FFMA.RP R9, R23.reuse, R21.reuse, R22.reuse ;  /* 0x0000001517097223 */ /* 0x1c0fe20000008016 */
[----:B------:R-:W-:Y:S01]  /*0fe0*/  FFMA.RM R22, R23, R21, R22 ;  /* 0x0000001517167223 */ /* 0x000fe20000004016 */
[C---:B------:R-:W-:Y:S02]  /*0ff0*/  IADD3 R20, PT, PT, R5.reuse, 0x20, RZ ;  /* 0x0000002005147810 */ /* 0x040fe40007ffe0ff */
[----:B------:R-:W-:Y:S02]  /*1000*/  LOP3.LUT R6, R6, 0x7fffff, RZ, 0xc0, !PT ;  /* 0x007fffff06067812 */ /* 0x000fe400078ec0ff */
[C---:B------:R-:W-:Y:S02]  /*1010*/  ISETP.NE.AND P3, PT, R5.reuse, RZ, PT ;  /* 0x000000ff0500720c */ /* 0x040fe40003f65270 */
[----:B------:R-:W-:Y:S02]  /*1020*/  LOP3.LUT R21, R6, 0x800000, RZ, 0xfc, !PT ;  /* 0x0080000006157812 */ /* 0x000fe400078efcff */
[----:B------:R-:W-:Y:S01]  /*1030*/  ISETP.NE.AND P1, PT, R5, RZ, PT ;  /* 0x000000ff0500720c */ /* 0x000fe20003f25270 */
[----:B------:R-:W-:Y:S01]  /*1040*/  IMAD.MOV R5, RZ, RZ, -R5 ;  /* 0x000000ffff057224 */ /* 0x000fe200078e0a05 */
[----:B------:R-:W-:-:S02]  /*1050*/  SHF.L.U32 R20, R21, R20, RZ ;  /* 0x0000001415147219 */ /* 0x000fc400000006ff */
[----:B------:R-:W-:Y:S02]  /*1060*/  FSETP.NEU.FTZ.AND P0, PT, R9, R22, PT ;  /* 0x000000160900720b */ /* 0x000fe40003f1d000 */
[----:B------:R-:W-:Y:S02]  /*1070*/  SEL R6, R5, RZ, P3 ;  /* 0x000000ff05067207 */ /* 0x000fe40001800000 */
[----:B------:R-:W-:Y:S02]  /*1080*/  ISETP.NE.AND P1, PT, R20, RZ, P1 ;  /* 0x000000ff1400720c */ /* 0x000fe40000f25270 */
[----:B------:R-:W-:Y:S02]  /*1090*/  SHF.R.U32.HI R20, RZ, R6, R21 ;  /* 0x00000006ff147219 */ /* 0x000fe40000011615 */
[----:B------:R-:W-:Y:S02]  /*10a0*/  PLOP3.LUT P0, PT, P0, P1, PT, 0xf8, 0x8f ;  /* 0x00000000008f781c */ /* 0x000fe40000703f70 */
[----:B------:R-:W-:-:S02]  /*10b0*/  SHF.R.U32.HI R6, RZ, 0x1, R20 ;  /* 0x00000001ff067819 */ /* 0x000fc40000011614 */
[----:B------:R-:W-:-:S04]  /*10c0*/  SEL R5, RZ, 0x1, !P0 ;  /* 0x00000001ff057807 */ /* 0x000fc80004000000 */
[----:B------:R-:W-:-:S04]  /*10d0*/  LOP3.LUT R5, R5, 0x1, R6, 0xf8, !PT ;  /* 0x0000000105057812 */ /* 0x000fc800078ef806 */
[----:B------:R-:W-:-:S04]  /*10e0*/  LOP3.LUT R5, R5, R20, RZ, 0xc0, !PT ;  /* 0x0000001405057212 */ /* 0x000fc800078ec0ff */
[----:B------:R-:W-:-:S04]  /*10f0*/  IADD3 R5, PT, PT, R6, R5, RZ ;  /* 0x0000000506057210 */ /* 0x000fc80007ffe0ff */
[----:B------:R-:W-:Y:S01]  /*1100*/  LOP3.LUT R0, R5, R0, RZ, 0xfc, !PT ;  /* 0x0000000005007212 */ /* 0x000fe200078efcff */
[----:B------:R-:W-:Y:S06]  /*1110*/  BRA `(.L_x_35) ;  /* 0x0000000000107947 */ /* 0x000fec0003800000 */
.L_x_34:
[----:B------:R-:W-:-:S04]  /*1120*/  LOP3.LUT R0, R0, 0x80000000, RZ, 0xc0, !PT ;  /* 0x8000000000007812 */ /* 0x000fc800078ec0ff */
[----:B------:R-:W-:Y:S01]  /*1130*/  LOP3.LUT R0, R0, 0x7f800000, RZ, 0xfc, !PT ;  /* 0x7f80000000007812 */ /* 0x000fe200078efcff */
[----:B------:R-:W-:Y:S06]  /*1140*/  BRA `(.L_x_35) ;  /* 0x0000000000047947 */ /* 0x000fec0003800000 */
.L_x_33:
[----:B------:R-:W-:-:S07]  /*1150*/  IMAD R0, R9, 0x800000, R0 ;  /* 0x0080000009007824 */ /* 0x000fce00078e0200 */
.L_x_35:
[----:B------:R-:W-:Y:S05]  /*1160*/  BSYNC.RECONVERGENT B4 ;  /* 0x0000000000047941 */ /* 0x000fea0003800200 */
.L_x_32:
[----:B------:R-:W-:Y:S05]  /*1170*/  BRA `(.L_x_36) ;  /* 0x0000000000207947 */ /* 0x000fea0003800000 */
.L_x_31:
[----:B------:R-:W-:-:S04]  /*1180*/  LOP3.LUT R0, R22, 0x80000000, R0, 0x48, !PT ;  /* 0x8000000016007812 */ /* 0x000fc800078e4800 */
[----:B------:R-:W-:Y:S01]  /*1190*/  LOP3.LUT R0, R0, 0x7f800000, RZ, 0xfc, !PT ;  /* 0x7f80000000007812 */ /* 0x000fe200078efcff */
[----:B------:R-:W-:Y:S06]  /*11a0*/  BRA `(.L_x_36) ;  /* 0x0000000000147947 */ /* 0x000fec0003800000 */
.L_x_30:
[----:B------:R-:W-:Y:S01]  /*11b0*/  LOP3.LUT R0, R22, 0x80000000, R0, 0x48, !PT ;  /* 0x8000000016007812 */ /* 0x000fe200078e4800 */
[----:B------:R-:W-:Y:S06]  /*11c0*/  BRA `(.L_x_36) ;  /* 0x00000000000c7947 */ /* 0x000fec0003800000 */
.L_x_29:
[----:B------:R-:W0:Y:S01]  /*11d0*/  MUFU.RSQ R0, -QNAN ;  /* 0xffc0000000007908 */ /* 0x000e220000001400 */
[----:B------:R-:W-:Y:S05]  /*11e0*/  BRA `(.L_x_36) ;  /* 0x0000000000047947 */ /* 0x000fea0003800000 */
.L_x_28:
[----:B------:R-:W-:-:S07]  /*11f0*/  FADD.FTZ R0, R0, R8 ;  /* 0x0000000800007221 */ /* 0x000fce0000010000 */
.L_x_36:
[----:B------:R-:W-:Y:S05]  /*1200*/  BSYNC.RECONVERGENT B3 ;  /* 0x0000000000037941 */ /* 0x000fea0003800200 */
.L_x_26:
[----:B------:R-:W-:Y:S01]  /*1210*/  MOV R20, R2 ;  /* 0x0000000200147202 */ /* 0x000fe20000000f00 */
[----:B------:R-:W-:-:S04]  /*1220*/  IMAD.MOV.U32 R21, RZ, RZ, 0x0 ;  /* 0x00000000ff157424 */ /* 0x000fc800078e00ff */
[----:B0-----:R-:W-:Y:S05]  /*1230*/  RET.REL.NODEC R20 `(_ZN6device7interp1EPKfiS1_S1_S1_S1_Pfi) ;  /* 0xffffffec14707950 */ /* 0x001fea0003c3ffff */
.L_x_37:
        /* <DEDUP_REMOVED lines=12> */
.L_x_134:


//--------------------- .text._ZN6device7interp2EPKfiS1_iS1_S1_S1_Pfi --------------------------
	.section	.text._ZN6device7interp2EPKfiS1_iS1_S1_S1_Pfi,"ax",@progbits
	.align	128
        .global         _ZN6device7interp2EPKfiS1_iS1_S1_S1_Pfi
        .type           _ZN6device7interp2EPKfiS1_iS1_S1_S1_Pfi,@function
        .size           _ZN6device7interp2EPKfiS1_iS1_S1_S1_Pfi,(.L_x_135 - _ZN6device7interp2EPKfiS1_iS1_S1_S1_Pfi)
        .other          _ZN6device7interp2EPKfiS1_iS1_S1_S1_Pfi,@"STO_CUDA_ENTRY STV_DEFAULT"
_ZN6device7interp2EPKfiS1_iS1_S1_S1_Pfi:
.text._ZN6device7interp2EPKfiS1_iS1_S1_S1_Pfi:
[----:B------:R-:W-:Y:S01]  /*0000*/  LDC R1, c[0x0][0x37c] ;  /* 0x0000df00ff017b82 */ /* 0x000fe20000000800 */
[----:B------:R-:W0:Y:S01]  /*0010*/  S2R R6, SR_TID.X ;  /* 0x0000000000067919 */ /* 0x000e220000002100 */
[----:B------:R-:W1:Y:S06]  /*0020*/  LDCU UR6, c[0x0][0x360] ;  /* 0x00006c00ff0677ac */ /* 0x000e6c0008000800 */
[----:B------:R-:W0:Y:S01]  /*0030*/  S2UR UR5, SR_CTAID.X ;  /* 0x00000000000579c3 */ /* 0x000e220000002500 */
[----:B------:R-:W2:Y:S07]  /*0040*/  LDCU UR7, c[0x0][0x3c0] ;  /* 0x00007800ff0777ac */ /* 0x000eae0008000800 */
[----:B------:R-:W0:Y:S01]  /*0050*/  LDC R3, c[0x0][0x360] ;  /* 0x0000d800ff037b82 */ /* 0x000e220000000800 */
[----:B------:R-:W1:Y:S02]  /*0060*/  LDCU UR4, c[0x0][0x370] ;  /* 0x00006e00ff0477ac */ /* 0x000e640008000800 */
[----:B-1----:R-:W-:Y:S01]  /*0070*/  UIMAD UR6, UR6, UR4, URZ ;  /* 0x00000004060672a4 */ /* 0x002fe2000f8e02ff */
[----:B0-----:R-:W-:-:S05]  /*0080*/  IMAD R6, R3, UR5, R6 ;  /* 0x0000000503067c24 */ /* 0x001fca000f8e0206 */
[----:B--2---:R-:W-:-:S13]  /*0090*/  ISETP.GE.AND P0, PT, R6, UR7, PT ;  /* 0x0000000706007c0c */ /* 0x004fda000bf06270 */
[----:B------:R-:W-:Y:S05]  /*00a0*/  @P0 EXIT ;  /* 0x000000000000094d */ /* 0x000fea0003800000 */
[----:B------:R-:W0:Y:S01]  /*00b0*/  LDC R3, c[0x0][0x388] ;  /* 0x0000e200ff037b82 */ /* 0x000e220000000800 */
[----:B------:R-:W1:Y:S01]  /*00c0*/  LDCU UR7, c[0x0][0x398] ;  /* 0x00007300ff0777ac */ /* 0x000e620008000800 */
[----:B------:R-:W1:Y:S06]  /*00d0*/  LDCU.64 UR4, c[0x0][0x390] ;  /* 0x00007200ff0477ac */ /* 0x000e6c0008000a00 */
[----:B------:R-:W2:Y:S01]  /*00e0*/  LDC.64 R20, c[0x0][0x380] ;  /* 0x0000e000ff147b82 */ /* 0x000ea20000000a00 */
[----:B------:R-:W3:Y:S01]  /*00f0*/  LDCU.64 UR10, c[0x0][0x358] ;  /* 0x00006b00ff0a77ac */ /* 0x000ee20008000a00 */
[----:B-1----:R-:W-:Y:S01]  /*0100*/  UIMAD.WIDE UR8, UR7, 0x4, UR4 ;  /* 0x00000004070878a5 */ /* 0x002fe2000f8e0204 */
[C---:B0-----:R-:W-:Y:S01]  /*0110*/  ISETP.GE.AND P0, PT, R3.reuse, 0x1, PT ;  /* 0x000000010300780c */ /* 0x041fe20003f06270 */
[----:B--2---:R-:W-:-:S12]  /*0120*/  IMAD.WIDE R26, R3, 0x4, R20 ;  /* 0x00000004031a7825 */ /* 0x004fd800078e0214 */
[----:B---3--:R-:W-:Y:S05]  /*0130*/  @!P0 BRA `(.L_x_38) ;  /* 0x0000001400c48947 */ /* 0x008fea0003800000 */
[----:B------:R-:W-:-:S09]  /*0140*/  UISETP.GT.AND UP0, UPT, UR7, URZ, UPT ;  /* 0x000000ff0700728c */ /* 0x000fd2000bf04270 */
[----:B------:R-:W-:Y:S05]  /*0150*/  BRA.U UP0, `(.L_x_39) ;  /* 0x0000000900b87547 */ /* 0x000fea000b800000 */
[----:B------:R-:W-:-:S07]  /*0160*/  IMAD.WIDE.U32 R20, R3, 0x4, R20 ;  /* 0x0000000403147825 */ /* 0x000fce00078e0014 */
.L_x_60:
[----:B01----:R-:W0:Y:S08]  /*0170*/  LDC.64 R2, c[0x0][0x3a8] ;  /* 0x0000ea00ff027b82 */ /* 0x003e300000000a00 */
[----:B------:R-:W1:Y:S01]  /*0180*/  LDC.64 R4, c[0x0][0x380] ;  /* 0x0000e000ff047b82 */ /* 0x000e620000000a00 */
[----:B0-----:R-:W-:-:S05]  /*0190*/  IMAD.WIDE R2, R6, 0x4, R2 ;  /* 0x0000000406027825 */ /* 0x001fca00078e0202 */
[----:B------:R-:W2:Y:S04]  /*01a0*/  LDG.E R7, desc[UR10][R2.64] ;  /* 0x0000000a02077981 */ /* 0x000ea8000c1e1900 */
[----:B-1----:R-:W2:Y:S01]  /*01b0*/  LDG.E R4, desc[UR10][R4.64] ;  /* 0x0000000a04047981 */ /* 0x002ea2000c1e1900 */
[----:B------:R-:W-:Y:S04]  /*01c0*/  BSSY.RECONVERGENT B2, `(.L_x_40) ;  /* 0x00000a2000027945 */ /* 0x000fe80003800200 */
[----:B------:R-:W-:Y:S01]  /*01d0*/  BSSY.RELIABLE B3, `(.L_x_41) ;  /* 0x000009d000037945 */ /* 0x000fe20003800100 */
[----:B--2---:R-:W-:-:S13]  /*01e0*/  FSETP.GE.AND P0, PT, R7, R4, PT ;  /* 0x000000040700720b */ /* 0x004fda0003f06000 */
[----:B------:R-:W-:Y:S05]  /*01f0*/  @!P0 BRA `(.L_x_42) ;  /* 0x0000000800688947 */ /* 0x000fea0003800000 */
[----:B------:R-:W2:Y:S02]  /*0200*/  LDG.E R0, desc[UR10][R26.64+-0x4] ;  /* 0xfffffc0a1a007981 */ /* 0x000ea4000c1e1900 */
[----:B--2---:R-:W-:-:S13]  /*0210*/  FSETP.GTU.AND P0, PT, R7, R0, PT ;  /* 0x000000000700720b */ /* 0x004fda0003f0c000 */
[----:B------:R-:W-:Y:S05]  /*0220*/  @P0 BRA `(.L_x_42) ;  /* 0x00000008005c0947 */ /* 0x000fea0003800000 */
[----:B------:R-:W0:Y:S08]  /*0230*/  LDC.64 R4, c[0x0][0x3b0] ;  /* 0x0000ec00ff047b82 */ /* 0x000e300000000a00 */
[----:B------:R-:W1:Y:S01]  /*0240*/  LDC.64 R2, c[0x0][0x390] ;  /* 0x0000e400ff027b82 */ /* 0x000e620000000a00 */
[----:B0-----:R-:W-:-:S06]  /*0250*/  IMAD.WIDE R4, R6, 0x4, R4 ;  /* 0x0000000406047825 */ /* 0x001fcc00078e0204 */
[----:B------:R-:W2:Y:S04]  /*0260*/  LDG.E R4, desc[UR10][R4.64] ;  /* 0x0000000a04047981 */ /* 0x000ea8000c1e1900 */
[----:B-1----:R-:W2:Y:S02]  /*0270*/  LDG.E R13, desc[UR10][R2.64] ;  /* 0x0000000a020d7981 */ /* 0x002ea4000c1e1900 */
[----:B--2---:R-:W-:-:S13]  /*0280*/  FSETP.GE.AND P0, PT, R4, R13, PT ;  /* 0x0000000d0400720b */ /* 0x004fda0003f06000 */
[----:B------:R-:W-:Y:S05]  /*0290*/  @!P0 BRA `(.L_x_42) ;  /* 0x0000000800408947 */ /* 0x000fea0003800000 */
[----:B------:R-:W-:Y:S02]  /*02a0*/  MOV R3, UR9 ;  /* 0x0000000900037c02 */ /* 0x000fe40008000f00 */
[----:B------:R-:W-:-:S05]  /*02b0*/  MOV R2, UR8 ;  /* 0x0000000800027c02 */ /* 0x000fca0008000f00 */
[----:B------:R-:W2:Y:S02]  /*02c0*/  LDG.E R3, desc[UR10][R2.64+-0x4] ;  /* 0xfffffc0a02037981 */ /* 0x000ea4000c1e1900 */
[----:B--2---:R-:W-:-:S13]  /*02d0*/  FSETP.GTU.AND P0, PT, R4, R3, PT ;  /* 0x000000030400720b */ /* 0x004fda0003f0c000 */
[----:B------:R-:W-:Y:S05]  /*02e0*/  @!P0 BREAK.RELIABLE B3 ;  /* 0x0000000000038942 */ /* 0x000fea0003800100 */
[----:B------:R-:W-:Y:S05]  /*02f0*/  @P0 BRA `(.L_x_42) ;  /* 0x0000000800280947 */ /* 0x000fea0003800000 */
[----:B------:R-:W0:Y:S01]  /*0300*/  LDC.64 R8, c[0x0][0x380] ;  /* 0x0000e000ff087b82 */ /* 0x000e220000000a00 */
[----:B------:R-:W-:Y:S01]  /*0310*/  BSSY.RECONVERGENT B0, `(.L_x_43) ;  /* 0x0000010000007945 */ /* 0x000fe20003800200 */
[----:B------:R-:W-:-:S03]  /*0320*/  HFMA2 R15, -RZ, RZ, 0, 0 ;  /* 0x00000000ff0f7431 */ /* 0x000fc600000001ff */
[----:B------:R-:W-:Y:S04]  /*0330*/  BSSY.RELIABLE B1, `(.L_x_44) ;  /* 0x000000a000017945 */ /* 0x000fe80003800100 */
.L_x_46:
[----:B0-----:R-:W-:-:S05]  /*0340*/  IMAD.WIDE.U32 R2, R15, 0x4, R8 ;  /* 0x000000040f027825 */ /* 0x001fca00078e0008 */
[----:B------:R-:W2:Y:S02]  /*0350*/  LDG.E R14, desc[UR10][R2.64] ;  /* 0x0000000a020e7981 */ /* 0x000ea4000c1e1900 */
[----:B--2---:R-:W-:-:S13]  /*0360*/  FSETP.GE.AND P0, PT, R7, R14, PT ;  /* 0x0000000e0700720b */ /* 0x004fda0003f06000 */
[----:B------:R-:W-:Y:S05]  /*0370*/  @P0 BREAK.RELIABLE B1 ;  /* 0x0000000000010942 */ /* 0x000fea0003800100 */
[----:B------:R-:W-:Y:S05]  /*0380*/  @P0 BRA `(.L_x_45) ;  /* 0x0000000000200947 */ /* 0x000fea0003800000 */
[----:B------:R-:W0:Y:S01]  /*0390*/  LDCU UR4, c[0x0][0x388] ;  /* 0x00007100ff0477ac */ /* 0x000e220008000800 */
[----:B------:R-:W-:-:S04]  /*03a0*/  IADD3 R15, PT, PT, R15, 0x1, RZ ;  /* 0x000000010f0f7810 */ /* 0x000fc80007ffe0ff */
[----:B0-----:R-:W-:-:S13]  /*03b0*/  ISETP.NE.AND P0, PT, R15, UR4, PT ;  /* 0x000000040f007c0c */ /* 0x001fda000bf05270 */
[----:B------:R-:W-:Y:S05]  /*03c0*/  @P0 BRA `(.L_x_46) ;  /* 0xfffffffc00dc0947 */ /* 0x000fea000383ffff */
[----:B------:R-:W-:Y:S05]  /*03d0*/  BSYNC.RELIABLE B1 ;  /* 0x0000000000017941 */ /* 0x000fea0003800100 */
.L_x_44:
[----:B------:R0:W5:Y:S01]  /*03e0*/  LDG.E R14, desc[UR10][R20.64] ;  /* 0x0000000a140e7981 */ /* 0x000162000c1e1900 */
[----:B------:R-:W1:Y:S02]  /*03f0*/  LDCU UR4, c[0x0][0x388] ;  /* 0x00007100ff0477ac */ /* 0x000e640008000800 */
[----:B01----:R-:W-:-:S07]  /*0400*/  MOV R15, UR4 ;  /* 0x00000004000f7c02 */ /* 0x003fce0008000f00 */
.L_x_45:
[----:B------:R-:W-:Y:S05]  /*0410*/  BSYNC.RECONVERGENT B0 ;  /* 0x0000000000007941 */ /* 0x000fea0003800200 */
.L_x_43:
[----:B------:R-:W0:Y:S01]  /*0420*/  LDC.64 R10, c[0x0][0x3a0] ;  /* 0x0000e800ff0a7b82 */ /* 0x000e220000000a00 */
[----:B------:R-:W-:-:S05]  /*0430*/  IMAD.WIDE.U32 R8, R15, 0x4, R8 ;  /* 0x000000040f087825 */ /* 0x000fca00078e0008 */
[----:B------:R-:W2:Y:S02]  /*0440*/  LDG.E R5, desc[UR10][R8.64+0x4] ;  /* 0x0000040a08057981 */ /* 0x000ea4000c1e1900 */
[----:B------:R-:W1:Y:S01]  /*0450*/  LDC.64 R18, c[0x0][0x390] ;  /* 0x0000e400ff127b82 */ /* 0x000e620000000a00 */
[----:B0-----:R-:W-:-:S05]  /*0460*/  IMAD.WIDE.U32 R10, R15, 0x4, R10 ;  /* 0x000000040f0a7825 */ /* 0x001fca00078e000a */
[----:B------:R-:W3:Y:S04]  /*0470*/  LDG.E R3, desc[UR10][R10.64+0x4] ;  /* 0x0000040a0a037981 */ /* 0x000ee8000c1e1900 */
[----:B------:R-:W3:Y:S04]  /*0480*/  LDG.E R2, desc[UR10][R10.64] ;  /* 0x0000000a0a027981 */ /* 0x000ee8000c1e1900 */
[----:B-1----:R-:W4:Y:S01]  /*0490*/  LDG.E R18, desc[UR10][R18.64+0x4] ;  /* 0x0000040a12127981 */ /* 0x002f22000c1e1900 */
[----:B------:R-:W-:Y:S01]  /*04a0*/  BSSY.RECONVERGENT B4, `(.L_x_47) ;  /* 0x0000011000047945 */ /* 0x000fe20003800200 */
[----:B--2--5:R-:W-:-:S04]  /*04b0*/  FADD R16, R5, -R14 ;  /* 0x8000000e05107221 */ /* 0x024fc80000000000 */
[----:B------:R-:W0:Y:S02]  /*04c0*/  MUFU.RCP R17, R16 ;  /* 0x0000001000117308 */ /* 0x000e240000001000 */
[----:B0-----:R-:W-:-:S04]  /*04d0*/  FFMA R12, -R16, R17, 1 ;  /* 0x3f800000100c7423 */ /* 0x001fc80000000111 */
[----:B------:R-:W-:Y:S01]  /*04e0*/  FFMA R12, R17, R12, R17 ;  /* 0x0000000c110c7223 */ /* 0x000fe20000000011 */
[----:B---3--:R-:W-:-:S04]  /*04f0*/  FADD R0, R3, -R2 ;  /* 0x8000000203007221 */ /* 0x008fc80000000000 */
[----:B------:R-:W-:Y:S01]  /*0500*/  FMUL R25, R7, R0 ;  /* 0x0000000007197220 */ /* 0x000fe20000400000 */
[----:B----4-:R-:W-:-:S03]  /*0510*/  FADD R13, -R13, R18 ;  /* 0x000000120d0d7221 */ /* 0x010fc60000000100 */
[----:B------:R-:W0:Y:S01]  /*0520*/  FCHK P0, R25, R16 ;  /* 0x0000001019007302 */ /* 0x000e220000000000 */
[----:B------:R-:W-:-:S04]  /*0530*/  FFMA R9, R25, R12, RZ ;  /* 0x0000000c19097223 */ /* 0x000fc800000000ff */
[----:B------:R-:W-:-:S04]  /*0540*/  FFMA R0, -R16, R9, R25 ;  /* 0x0000000910007223 */ /* 0x000fc80000000119 */
[----:B------:R-:W-:Y:S01]  /*0550*/  FFMA R12, R12, R0, R9 ;  /* 0x000000000c0c7223 */ /* 0x000fe20000000009 */
[----:B0-----:R-:W-:Y:S06]  /*0560*/  @!P0 BRA `(.L_x_48) ;  /* 0x0000000000108947 */ /* 0x001fec0003800000 */
[----:B------:R-:W-:Y:S02]  /*0570*/  MOV R24, R16 ;  /* 0x0000001000187202 */ /* 0x000fe40000000f00 */
[----:B------:R-:W-:-:S07]  /*0580*/  MOV R8, 0x5a0 ;  /* 0x000005a000087802 */ /* 0x000fce0000000f00 */
[----:B------:R-:W-:Y:S05]  /*0590*/  CALL.REL.NOINC `($__internal_1_$__cuda_sm3x_div_rn_noftz_f32_slowpath) ;  /* 0x0000002400c47944 */ /* 0x000fea0003c00000 */
[----:B------:R-:W-:-:S07]  /*05a0*/  MOV R12, R0 ;  /* 0x00000000000c7202 */ /* 0x000fce0000000f00 */
.L_x_48:
[----:B------:R-:W-:Y:S05]  /*05b0*/  BSYNC.RECONVERGENT B4 ;  /* 0x0000000000047941 */ /* 0x000fea0003800200 */
.L_x_47:
[----:B------:R-:W0:Y:S01]  /*05c0*/  MUFU.RCP R9, R16 ;  /* 0x0000001000097308 */ /* 0x000e220000001000 */
[----:B------:R-:W-:Y:S01]  /*05d0*/  FMUL R0, R3, R14 ;  /* 0x0000000e03007220 */ /* 0x000fe20000400000 */
[----:B------:R-:W-:Y:S03]  /*05e0*/  BSSY.RECONVERGENT B4, `(.L_x_49) ;  /* 0x000000c000047945 */ /* 0x000fe60003800200 */
[----:B------:R-:W-:-:S04]  /*05f0*/  FFMA R25, R5, R2, -R0 ;  /* 0x0000000205197223 */ /* 0x000fc80000000800 */
[----:B------:R-:W1:Y:S01]  /*0600*/  FCHK P0, R25, R16 ;  /* 0x0000001019007302 */ /* 0x000e620000000000 */
[----:B0-----:R-:W-:-:S04]  /*0610*/  FFMA R8, -R16, R9, 1 ;  /* 0x3f80000010087423 */ /* 0x001fc80000000109 */
[----:B------:R-:W-:-:S04]  /*0620*/  FFMA R0, R9, R8, R9 ;  /* 0x0000000809007223 */ /* 0x000fc80000000009 */
[----:B------:R-:W-:-:S04]  /*0630*/  FFMA R3, R0, R25, RZ ;  /* 0x0000001900037223 */ /* 0x000fc800000000ff */
[----:B------:R-:W-:-:S04]  /*0640*/  FFMA R2, -R16, R3, R25 ;  /* 0x0000000310027223 */ /* 0x000fc80000000119 */
[----:B------:R-:W-:Y:S01]  /*0650*/  FFMA R0, R0, R2, R3 ;  /* 0x0000000200007223 */ /* 0x000fe20000000003 */
[----:B-1----:R-:W-:Y:S06]  /*0660*/  @!P0 BRA `(.L_x_50) ;  /* 0x00000000000c8947 */ /* 0x002fec0003800000 */
[----:B------:R-:W-:Y:S02]  /*0670*/  MOV R24, R16 ;  /* 0x0000001000187202 */ /* 0x000fe40000000f00 */
[----:B------:R-:W-:-:S07]  /*0680*/  MOV R8, 0x6a0 ;  /* 0x000006a000087802 */ /* 0x000fce0000000f00 */
[----:B------:R-:W-:Y:S05]  /*0690*/  CALL.REL.NOINC `($__internal_1_$__cuda_sm3x_div_rn_noftz_f32_slowpath) ;  /* 0x0000002400847944 */ /* 0x000fea0003c00000 */
.L_x_50:
[----:B------:R-:W-:Y:S05]  /*06a0*/  BSYNC.RECONVERGENT B4 ;  /* 0x0000000000047941 */ /* 0x000fea0003800200 */
.L_x_49:
[----:B------:R-:W0:Y:S01]  /*06b0*/  LDC.64 R8, c[0x0][0x3a0] ;  /* 0x0000e800ff087b82 */ /* 0x000e220000000a00 */
[----:B------:R-:W1:Y:S02]  /*06c0*/  LDCU UR4, c[0x0][0x398] ;  /* 0x00007300ff0477ac */ /* 0x000e640008000800 */
[----:B-1----:R-:W-:-:S05]  /*06d0*/  IADD3 R15, PT, PT, R15, UR4, RZ ;  /* 0x000000040f0f7c10 */ /* 0x002fca000fffe0ff */
[----:B0-----:R-:W-:-:S05]  /*06e0*/  IMAD.WIDE R8, R15, 0x4, R8 ;  /* 0x000000040f087825 */ /* 0x001fca00078e0208 */
[----:B------:R-:W2:Y:S04]  /*06f0*/  LDG.E R3, desc[UR10][R8.64+0x4] ;  /* 0x0000040a08037981 */ /* 0x000ea8000c1e1900 */
[----:B------:R-:W2:Y:S01]  /*0700*/  LDG.E R2, desc[UR10][R8.64] ;  /* 0x0000000a08027981 */ /* 0x000ea2000c1e1900 */
[----:B------:R-:W0:Y:S01]  /*0710*/  MUFU.RCP R11, R16 ;  /* 0x00000010000b7308 */ /* 0x000e220000001000 */
[----:B------:R-:W-:Y:S01]  /*0720*/  BSSY.RECONVERGENT B4, `(.L_x_51) ;  /* 0x000000f000047945 */ /* 0x000fe20003800200 */
[----:B------:R-:W-:Y:S01]  /*0730*/  FADD R12, R0, R12 ;  /* 0x0000000c000c7221 */ /* 0x000fe20000000000 */
[----:B0-----:R-:W-:Y:S01]  /*0740*/  FFMA R18, -R16, R11, 1 ;  /* 0x3f80000010127423 */ /* 0x001fe2000000010b */
[----:B--2---:R-:W-:-:S04]  /*0750*/  FADD R10, R3, -R2 ;  /* 0x80000002030a7221 */ /* 0x004fc80000000000 */
[----:B------:R-:W-:Y:S01]  /*0760*/  FMUL R25, R7, R10 ;  /* 0x0000000a07197220 */ /* 0x000fe20000400000 */
[----:B------:R-:W-:-:S03]  /*0770*/  FFMA R7, R11, R18, R11 ;  /* 0x000000120b077223 */ /* 0x000fc6000000000b */
        /* <DEDUP_REMOVED lines=9> */
.L_x_52:
[----:B------:R-:W-:Y:S05]  /*0810*/  BSYNC.RECONVERGENT B4 ;  /* 0x0000000000047941 */ /* 0x000fea0003800200 */
.L_x_51:
        /* <DEDUP_REMOVED lines=14> */
.L_x_54:
[----:B------:R-:W-:Y:S05]  /*0900*/  BSYNC.RECONVERGENT B4 ;  /* 0x0000000000047941 */ /* 0x000fea0003800200 */
.L_x_53:
[----:B------:R-:W0:Y:S01]  /*0910*/  MUFU.RCP R2, R13 ;  /* 0x0000000d00027308 */ /* 0x000e220000001000 */
[----:B------:R-:W-:Y:S01]  /*0920*/  FADD R7, R0, R7 ;  /* 0x0000000700077221 */ /* 0x000fe20000000000 */
[----:B------:R-:W-:Y:S03]  /*0930*/  BSSY.RECONVERGENT B4, `(.L_x_55) ;  /* 0x000000e000047945 */ /* 0x000fe60003800200 */
[----:B------:R-:W-:-:S04]  /*0940*/  FADD R25, -R12, R7 ;  /* 0x000000070c197221 */ /* 0x000fc80000000100 */
[----:B------:R-:W-:-:S04]  /*0950*/  FMUL R25, R4, R25 ;  /* 0x0000001904197220 */ /* 0x000fc80000400000 */
        /* <DEDUP_REMOVED lines=10> */
[----:B------:R-:W-:-:S07]  /*0a00*/  MOV R2, R0 ;  /* 0x0000000000027202 */ /* 0x000fce0000000f00 */
.L_x_56:
[----:B------:R-:W-:Y:S05]  /*0a10*/  BSYNC.RECONVERGENT B4 ;  /* 0x0000000000047941 */ /* 0x000fea0003800200 */
.L_x_55:
[----:B------:R-:W0:Y:S08]  /*0a20*/  LDC.64 R4, c[0x0][0x3b8] ;  /* 0x0000ee00ff047b82 */ /* 0x000e300000000a00 */
[----:B------:R-:W1:Y:S01]  /*0a30*/  LDC.64 R8, c[0x0][0x390] ;  /* 0x0000e400ff087b82 */ /* 0x000e620000000a00 */
[----:B0-----:R-:W-:-:S05]  /*0a40*/  IMAD.WIDE R4, R6, 0x4, R4 ;  /* 0x0000000406047825 */ /* 0x001fca00078e0204 */
[----:B------:R0:W-:Y:S04]  /*0a50*/  STG.E desc[UR10][R4.64], R2 ;  /* 0x0000000204007986 */ /* 0x0001e8000c10190a */
[----:B-1----:R-:W2:Y:S04]  /*0a60*/  LDG.E R0, desc[UR10][R8.64] ;  /* 0x0000000a08007981 */ /* 0x002ea8000c1e1900 */
[----:B------:R-:W3:Y:S01]  /*0a70*/  LDG.E R3, desc[UR10][R8.64+0x4] ;  /* 0x0000040a08037981 */ /* 0x000ee2000c1e1900 */
[----:B------:R-:W1:Y:S01]  /*0a80*/  MUFU.RCP R10, R13 ;  /* 0x0000000d000a7308 */ /* 0x000e620000001000 */
[----:B------:R-:W-:Y:S01]  /*0a90*/  BSSY.RECONVERGENT B4, `(.L_x_57) ;  /* 0x000000d000047945 */ /* 0x000fe20003800200 */
[----:B-1----:R-:W-:Y:S01]  /*0aa0*/  FFMA R11, -R13, R10, 1 ;  /* 0x3f8000000d0b7423 */ /* 0x002fe2000000010a */
[----:B--2---:R-:W-:-:S03]  /*0ab0*/  FMUL R7, R7, R0 ;  /* 0x0000000007077220 */ /* 0x004fc60000400000 */
[----:B------:R-:W-:Y:S01]  /*0ac0*/  FFMA R0, R10, R11, R10 ;  /* 0x0000000b0a007223 */ /* 0x000fe2000000000a */
[----:B---3--:R-:W-:-:S04]  /*0ad0*/  FFMA R25, R12, R3, -R7 ;  /* 0x000000030c197223 */ /* 0x008fc80000000807 */
[----:B------:R-:W1:Y:S01]  /*0ae0*/  FCHK P0, R25, R13 ;  /* 0x0000000d19007302 */ /* 0x000e620000000000 */
[----:B------:R-:W-:-:S04]  /*0af0*/  FFMA R3, R0, R25, RZ ;  /* 0x0000001900037223 */ /* 0x000fc800000000ff */
[----:B------:R-:W-:-:S04]  /*0b00*/  FFMA R10, -R13, R3, R25 ;  /* 0x000000030d0a7223 */ /* 0x000fc80000000119 */
[----:B------:R-:W-:Y:S01]  /*0b10*/  FFMA R0, R0, R10, R3 ;  /* 0x0000000a00007223 */ /* 0x000fe20000000003 */
[----:B01----:R-:W-:Y:S06]  /*0b20*/  @!P0 BRA `(.L_x_58) ;  /* 0x00000000000c8947 */ /* 0x003fec0003800000 */
[----:B------:R-:W-:Y:S02]  /*0b30*/  MOV R24, R13 ;  /* 0x0000000d00187202 */ /* 0x000fe40000000f00 */
[----:B------:R-:W-:-:S07]  /*0b40*/  MOV R8, 0xb60 ;  /* 0x00000b6000087802 */ /* 0x000fce0000000f00 */
[----:B------:R-:W-:Y:S05]  /*0b50*/  CALL.REL.NOINC `($__internal_1_$__cuda_sm3x_div_rn_noftz_f32_slowpath) ;  /* 0x0000002000547944 */ /* 0x000fea0003c00000 */
.L_x_58:
[----:B------:R-:W-:Y:S05]  /*0b60*/  BSYNC.RECONVERGENT B4 ;  /* 0x0000000000047941 */ /* 0x000fea0003800200 */
.L_x_57:
[----:B------:R-:W-:-:S05]  /*0b70*/  FADD R3, R0, R2 ;  /* 0x0000000200037221 */ /* 0x000fca0000000000 */
[----:B------:R1:W-:Y:S01]  /*0b80*/  STG.E desc[UR10][R4.64], R3 ;  /* 0x0000000304007986 */ /* 0x0003e2000c10190a */
[----:B------:R-:W-:Y:S05]  /*0b90*/  BRA `(.L_x_59) ;  /* 0x0000000000107947 */ /* 0x000fea0003800000 */
.L_x_42:
[----:B------:R-:W-:Y:S05]  /*0ba0*/  BSYNC.RELIABLE B3 ;  /* 0x0000000000037941 */ /* 0x000fea0003800100 */
.L_x_41:
[----:B------:R-:W0:Y:S02]  /*0bb0*/  LDC.64 R2, c[0x0][0x3b8] ;  /* 0x0000ee00ff027b82 */ /* 0x000e240000000a00 */
[----:B0-----:R-:W-:-:S05]  /*0bc0*/  IMAD.WIDE R2, R6, 0x4, R2 ;  /* 0x0000000406027825 */ /* 0x001fca00078e0202 */
[----:B------:R0:W-:Y:S02]  /*0bd0*/  STG.E desc[UR10][R2.64], RZ ;  /* 0x000000ff02007986 */ /* 0x0001e4000c10190a */
.L_x_59:
[----:B------:R-:W-:Y:S05]  /*0be0*/  BSYNC.RECONVERGENT B2 ;  /* 0x0000000000027941 */ /* 0x000fea0003800200 */
.L_x_40:
[----:B------:R-:W2:Y:S01]  /*0bf0*/  LDCU UR4, c[0x0][0x3c0] ;  /* 0x00007800ff0477ac */ /* 0x000ea20008000800 */
[----:B------:R-:W-:-:S04]  /*0c00*/  IADD3 R6, PT, PT, R6, UR6, RZ ;  /* 0x0000000606067c10 */ /* 0x000fc8000fffe0ff */
[----:B--2---:R-:W-:-:S13]  /*0c10*/  ISETP.GE.AND P0, PT, R6, UR4, PT ;  /* 0x0000000406007c0c */ /* 0x004fda000bf06270 */
[----:B------:R-:W-:Y:S05]  /*0c20*/  @!P0 BRA `(.L_x_60) ;  /* 0xfffffff400508947 */ /* 0x000fea000383ffff */
[----:B------:R-:W-:Y:S05]  /*0c30*/  EXIT ;  /* 0x000000000000794d */ /* 0x000fea0003800000 */
.L_x_39:
[----:B------:R-:W-:-:S12]  /*0c40*/  UIMAD.WIDE.U32 UR4, UR7, 0x4, UR4 ;  /* 0x00000004070478a5 */ /* 0x000fd8000f8e0004 */
.L_x_84:
[----:B0-----:R-:W0:Y:S08]  /*0c50*/  LDC.64 R14, c[0x0][0x3a8] ;  /* 0x0000ea00ff0e7b82 */ /* 0x001e300000000a00 */
[----:B-1----:R-:W1:Y:S01]  /*0c60*/  LDC.64 R2, c[0x0][0x380] ;  /* 0x0000e000ff027b82 */ /* 0x002e620000000a00 */
[----:B0-----:R-:W-:-:S06]  /*0c70*/  IMAD.WIDE R14, R6, 0x4, R14 ;  /* 0x00000004060e7825 */ /* 0x001fcc00078e020e */
        /* <DEDUP_REMOVED lines=11> */
[----:B0-----:R-:W-:-:S05]  /*0d30*/  IMAD.WIDE R2, R6, 0x4, R2 ;  /* 0x0000000406027825 */ /* 0x001fca00078e0202 */
        /* <DEDUP_REMOVED lines=10> */
[----:B------:R-:W0:Y:S01]  /*0de0*/  LDC R0, c[0x0][0x388] ;  /* 0x0000e200ff007b82 */ /* 0x000e220000000800 */
[----:B------:R-:W-:Y:S01]  /*0df0*/  HFMA2 R7, -RZ, RZ, 0, 0 ;  /* 0x00000000ff077431 */ /* 0x000fe200000001ff */
[----:B------:R-:W-:Y:S06]  /*0e00*/  BSSY.RECONVERGENT B0, `(.L_x_64) ;  /* 0x000000b000007945 */ /* 0x000fec0003800200 */
[----:B------:R-:W1:Y:S02]  /*0e10*/  LDC.64 R4, c[0x0][0x380] ;  /* 0x0000e000ff047b82 */ /* 0x000e640000000a00 */
.L_x_66:
[----:B-1----:R-:W-:-:S06]  /*0e20*/  IMAD.WIDE.U32 R2, R7, 0x4, R4 ;  /* 0x0000000407027825 */ /* 0x002fcc00078e0004 */
[----:B------:R-:W2:Y:S02]  /*0e30*/  LDG.E R3, desc[UR10][R2.64] ;  /* 0x0000000a02037981 */ /* 0x000ea4000c1e1900 */
[----:B--2---:R-:W-:-:S13]  /*0e40*/  FSETP.GE.AND P0, PT, R14, R3, PT ;  /* 0x000000030e00720b */ /* 0x004fda0003f06000 */
[----:B------:R-:W-:Y:S05]  /*0e50*/  @P0 BRA `(.L_x_65) ;  /* 0x0000000000140947 */ /* 0x000fea0003800000 */
[----:B------:R-:W1:Y:S01]  /*0e60*/  LDCU UR7, c[0x0][0x388] ;  /* 0x00007100ff0777ac */ /* 0x000e620008000800 */
[----:B------:R-:W-:-:S04]  /*0e70*/  IADD3 R7, PT, PT, R7, 0x1, RZ ;  /* 0x0000000107077810 */ /* 0x000fc80007ffe0ff */
[----:B-1----:R-:W-:-:S13]  /*0e80*/  ISETP.NE.AND P0, PT, R7, UR7, PT ;  /* 0x0000000707007c0c */ /* 0x002fda000bf05270 */
[----:B------:R-:W-:Y:S05]  /*0e90*/  @P0 BRA `(.L_x_66) ;  /* 0xfffffffc00e00947 */ /* 0x000fea000383ffff */
[----:B0-----:R-:W-:-:S07]  /*0ea0*/  MOV R7, R0 ;  /* 0x0000000000077202 */ /* 0x001fce0000000f00 */
.L_x_65:
[----:B------:R-:W-:Y:S05]  /*0eb0*/  BSYNC.RECONVERGENT B0 ;  /* 0x0000000000007941 */ /* 0x000fea0003800200 */
.L_x_64:
[----:B------:R-:W1:Y:S01]  /*0ec0*/  LDC.64 R20, c[0x0][0x390] ;  /* 0x0000e400ff147b82 */ /* 0x000e620000000a00 */
[----:B------:R-:W-:Y:S01]  /*0ed0*/  BSSY.RECONVERGENT B0, `(.L_x_67) ;  /* 0x0000012000007945 */ /* 0x000fe20003800200 */
[----:B------:R-:W-:-:S03]  /*0ee0*/  HFMA2 R15, -RZ, RZ, 0, 0 ;  /* 0x00000000ff0f7431 */ /* 0x000fc600000001ff */
[----:B------:R-:W-:Y:S04]  /*0ef0*/  BSSY.RELIABLE B1, `(.L_x_68) ;  /* 0x000000a000017945 */ /* 0x000fe80003800100 */
.L_x_70:
[----:B-1----:R-:W-:-:S05]  /*0f00*/  IMAD.WIDE.U32 R2, R15, 0x4, R20 ;  /* 0x000000040f027825 */ /* 0x002fca00078e0014 */
[----:B0-----:R-:W2:Y:S02]  /*0f10*/  LDG.E R0, desc[UR10][R2.64] ;  /* 0x0000000a02007981 */ /* 0x001ea4000c1e1900 */
        /* <DEDUP_REMOVED lines=8> */
.L_x_68:
[----:B------:R-:W-:Y:S02]  /*0fa0*/  MOV R2, UR4 ;  /* 0x0000000400027c02 */ /* 0x000fe40008000f00 */
[----:B------:R-:W-:-:S05]  /*0fb0*/  MOV R3, UR5 ;  /* 0x0000000500037c02 */ /* 0x000fca0008000f00 */
[----:B------:R0:W5:Y:S01]  /*0fc0*/  LDG.E R0, desc[UR10][R2.64] ;  /* 0x0000000a02007981 */ /* 0x000162000c1e1900 */
[----:B------:R-:W1:Y:S02]  /*0fd0*/  LDCU UR7, c[0x0][0x398] ;  /* 0x00007300ff0777ac */ /* 0x000e640008000800 */
[----:B01----:R-:W-:-:S07]  /*0fe0*/  MOV R15, UR7 ;  /* 0x00000007000f7c02 */ /* 0x003fce0008000f00 */
.L_x_69:
[----:B------:R-:W-:Y:S05]  /*0ff0*/  BSYNC.RECONVERGENT B0 ;  /* 0x0000000000007941 */ /* 0x000fea0003800200 */
.L_x_67:
[----:B------:R-:W0:Y:S01]  /*1000*/  LDC.64 R8, c[0x0][0x380] ;  /* 0x0000e000ff087b82 */ /* 0x000e220000000a00 */
[----:B------:R-:W1:Y:S07]  /*1010*/  LDCU UR7, c[0x0][0x388] ;  /* 0x00007100ff0777ac */ /* 0x000e6e0008000800 */
[----:B------:R-:W2:Y:S01]  /*1020*/  LDC.64 R10, c[0x0][0x3a0] ;  /* 0x0000e800ff0a7b82 */ /* 0x000ea20000000a00 */
[----:B0-----:R-:W-:-:S05]  /*1030*/  IMAD.WIDE.U32 R8, R7, 0x4, R8 ;  /* 0x0000000407087825 */ /* 0x001fca00078e0008 */
[----:B------:R-:W3:Y:S01]  /*1040*/  LDG.E R5, desc[UR10][R8.64+0x4] ;  /* 0x0000040a08057981 */ /* 0x000ee2000c1e1900 */
[----:B-1----:R-:W-:-:S03]  /*1050*/  IMAD R4, R15, UR7, R7 ;  /* 0x000000070f047c24 */ /* 0x002fc6000f8e0207 */
[----:B------:R-:W3:Y:S01]  /*1060*/  LDG.E R12, desc[UR10][R8.64] ;  /* 0x0000000a080c7981 */ /* 0x000ee2000c1e1900 */
[----:B--2---:R-:W-:-:S05]  /*1070*/  IMAD.WIDE.U32 R10, R4, 0x4, R10 ;  /* 0x00000004040a7825 */ /* 0x004fca00078e000a */
[----:B------:R-:W2:Y:S04]  /*1080*/  LDG.E R3, desc[UR10][R10.64+0x4] ;  /* 0x0000040a0a037981 */ /* 0x000ea8000c1e1900 */
[----:B------:R-:W2:Y:S01]  /*1090*/  LDG.E R2, desc[UR10][R10.64] ;  /* 0x0000000a0a027981 */ /* 0x000ea2000c1e1900 */
[----:B------:R-:W-:-:S05]  /*10a0*/  IMAD.WIDE.U32 R20, R15, 0x4, R20 ;  /* 0x000000040f147825 */ /* 0x000fca00078e0014 */
[----:B------:R-:W4:Y:S01]  /*10b0*/  LDG.E R7, desc[UR10][R20.64+0x4] ;  /* 0x0000040a14077981 */ /* 0x000f22000c1e1900 */
[----:B------:R-:W-:Y:S01]  /*10c0*/  BSSY.RECONVERGENT B4, `(.L_x_71) ;  /* 0x0000011000047945 */ /* 0x000fe20003800200 */
[----:B---3--:R-:W-:-:S04]  /*10d0*/  FADD R16, R5, -R12 ;  /* 0x8000000c05107221 */ /* 0x008fc80000000000 */
[----:B------:R-:W0:Y:S01]  /*10e0*/  MUFU.RCP R15, R16 ;  /* 0x00000010000f7308 */ /* 0x000e220000001000 */
[----:B--2---:R-:W-:-:S04]  /*10f0*/  FADD R25, R3, -R2 ;  /* 0x8000000203197221 */ /* 0x004fc80000000000 */
[----:B------:R-:W-:Y:S01]  /*1100*/  FMUL R25, R14, R25 ;  /* 0x000000190e197220 */ /* 0x000fe20000400000 */
[----:B----45:R-:W-:-:S03]  /*1110*/  FADD R7, R7, -R0 ;  /* 0x8000000007077221 */ /* 0x030fc60000000000 */
        /* <DEDUP_REMOVED lines=11> */
.L_x_72:
[----:B------:R-:W-:Y:S05]  /*11d0*/  BSYNC.RECONVERGENT B4 ;  /* 0x0000000000047941 */ /* 0x000fea0003800200 */
.L_x_71:
        /* <DEDUP_REMOVED lines=14> */
.L_x_74:
[----:B------:R-:W-:Y:S05]  /*12c0*/  BSYNC.RECONVERGENT B4 ;  /* 0x0000000000047941 */ /* 0x000fea0003800200 */
.L_x_73:
[----:B------:R-:W0:Y:S01]  /*12d0*/  LDC.64 R8, c[0x0][0x3a0] ;  /* 0x0000e800ff087b82 */ /* 0x000e220000000a00 */
[----:B------:R-:W1:Y:S02]  /*12e0*/  LDCU UR7, c[0x0][0x398] ;  /* 0x00007300ff0777ac */ /* 0x000e640008000800 */
[----:B-1----:R-:W-:-:S05]  /*12f0*/  IADD3 R3, PT, PT, R4, UR7, RZ ;  /* 0x0000000704037c10 */ /* 0x002fca000fffe0ff */
[----:B0-----:R-:W-:-:S05]  /*1300*/  IMAD.WIDE.U32 R8, R3, 0x4, R8 ;  /* 0x0000000403087825 */ /* 0x001fca00078e0008 */
[----:B------:R-:W2:Y:S04]  /*1310*/  LDG.E R3, desc[UR10][R8.64+0x4] ;  /* 0x0000040a08037981 */ /* 0x000ea8000c1e1900 */
[----:B------:R-:W2:Y:S01]  /*1320*/  LDG.E R2, desc[UR10][R8.64] ;  /* 0x0000000a08027981 */ /* 0x000ea2000c1e1900 */
[----:B------:R-:W0:Y:S01]  /*1330*/  MUFU.RCP R17, R16 ;  /* 0x0000001000117308 */ /* 0x000e220000001000 */
[----:B------:R-:W-:Y:S01]  /*1340*/  BSSY.RECONVERGENT B4, `(.L_x_75) ;  /* 0x000000f000047945 */ /* 0x000fe20003800200 */
[----:B------:R-:W-:Y:S01]  /*1350*/  FADD R15, R0, R15 ;  /* 0x0000000f000f7221 */ /* 0x000fe20000000000 */
[----:B0-----:R-:W-:-:S04]  /*1360*/  FFMA R4, -R16, R17, 1 ;  /* 0x3f80000010047423 */ /* 0x001fc80000000111 */
[----:B------:R-:W-:Y:S01]  /*1370*/  FFMA R4, R17, R4, R17 ;  /* 0x0000000411047223 */ /* 0x000fe20000000011 */
[----:B--2---:R-:W-:-:S04]  /*1380*/  FADD R11, R3, -R2 ;  /* 0x80000002030b7221 */ /* 0x004fc80000000000 */
[----:B------:R-:W-:-:S04]  /*1390*/  FMUL R25, R14, R11 ;  /* 0x0000000b0e197220 */ /* 0x000fc80000400000 */
        /* <DEDUP_REMOVED lines=9> */
.L_x_76:
[----:B------:R-:W-:Y:S05]  /*1430*/  BSYNC.RECONVERGENT B4 ;  /* 0x0000000000047941 */ /* 0x000fea0003800200 */
.L_x_75:
        /* <DEDUP_REMOVED lines=14> */
.L_x_78:
[----:B------:R-:W-:Y:S05]  /*1520*/  BSYNC.RECONVERGENT B4 ;  /* 0x0000000000047941 */ /* 0x000fea0003800200 */
.L_x_77:
        /* <DEDUP_REMOVED lines=16> */
.L_x_80:
[----:B------:R-:W-:Y:S05]  /*1630*/  BSYNC.RECONVERGENT B4 ;  /* 0x0000000000047941 */ /* 0x000fea0003800200 */
.L_x_79:
[----:B------:R-:W0:Y:S02]  /*1640*/  LDC.64 R12, c[0x0][0x3b8] ;  /* 0x0000ee00ff0c7b82 */ /* 0x000e240000000a00 */
[----:B0-----:R-:W-:-:S05]  /*1650*/  IMAD.WIDE R12, R6, 0x4, R12 ;  /* 0x00000004060c7825 */ /* 0x001fca00078e020c */
[----:B------:R0:W-:Y:S04]  /*1660*/  STG.E desc[UR10][R12.64], R2 ;  /* 0x000000020c007986 */ /* 0x0001e8000c10190a */
[----:B------:R-:W2:Y:S04]  /*1670*/  LDG.E R3, desc[UR10][R20.64] ;  /* 0x0000000a14037981 */ /* 0x000ea8000c1e1900 */
        /* <DEDUP_REMOVED lines=15> */
.L_x_82:
[----:B------:R-:W-:Y:S05]  /*1770*/  BSYNC.RECONVERGENT B4 ;  /* 0x0000000000047941 */ /* 0x000fea0003800200 */
.L_x_81:
[----:B------:R-:W-:-:S05]  /*1780*/  FADD R3, R0, R2 ;  /* 0x0000000200037221 */ /* 0x000fca0000000000 */
[----:B------:R0:W-:Y:S01]  /*1790*/  STG.E desc[UR10][R12.64], R3 ;  /* 0x000000030c007986 */ /* 0x0001e2000c10190a */
[----:B------:R-:W-:Y:S05]  /*17a0*/  BRA `(.L_x_83) ;  /* 0x0000000000107947 */ /* 0x000fea0003800000 */
.L_x_63:
[----:B------:R-:W-:Y:S05]  /*17b0*/  BSYNC.RELIABLE B2 ;  /* 0x0000000000027941 */ /* 0x000fea0003800100 */
.L_x_62:
[----:B------:R-:W0:Y:S02]  /*17c0*/  LDC.64 R2, c[0x0][0x3b8] ;  /* 0x0000ee00ff027b82 */ /* 0x000e240000000a00 */
[----:B0-----:R-:W-:-:S05]  /*17d0*/  IMAD.WIDE R2, R6, 0x4, R2 ;  /* 0x0000000406027825 */ /* 0x001fca00078e0202 */
[----:B------:R1:W-:Y:S02]  /*17e0*/  STG.E desc[UR10][R2.64], RZ ;  /* 0x000000ff02007986 */ /* 0x0003e4000c10190a */
.L_x_83:
[----:B------:R-:W-:Y:S05]  /*17f0*/  BSYNC.RECONVERGENT B3 ;  /* 0x0000000000037941 */ /* 0x000fea0003800200 */
.L_x_61:
[----:B------:R-:W2:Y:S01]  /*1800*/  LDCU UR7, c[0x0][0x3c0] ;  /* 0x00007800ff0777ac */ /* 0x000ea20008000800 */
[----:B------:R-:W-:-:S04]  /*1810*/  IADD3 R6, PT, PT, R6, UR6, RZ ;  /* 0x0000000606067c10 */ /* 0x000fc8000fffe0ff */
[----:B--2---:R-:W-:-:S13]  /*1820*/  ISETP.GE.AND P0, PT, R6, UR7, PT ;  /* 0x0000000706007c0c */ /* 0x004fda000bf06270 */
[----:B------:R-:W-:Y:S05]  /*1830*/  @!P0 BRA `(.L_x_84) ;  /* 0xfffffff400048947 */ /* 0x000fea000383ffff */
[----:B------:R-:W-:Y:S05]  /*1840*/  EXIT ;  /* 0x000000000000794d */ /* 0x000fea0003800000 */
.L_x_38:
[----:B------:R-:W-:-:S09]  /*1850*/  UISETP.GT.AND UP0, UPT, UR7, URZ, UPT ;  /* 0x000000ff0700728c */ /* 0x000fd2000bf04270 */
[----:B------:R-:W-:Y:S05]  /*1860*/  BRA.U UP0, `(.L_x_85) ;  /* 0x0000000900547547 */ /* 0x000fea000b800000 */
[----:B------:R-:W0:Y:S01]  /*1870*/  LDC.64 R12, c[0x0][0x3b8] ;  /* 0x0000ee00ff0c7b82 */ /* 0x000e220000000a00 */
[----:B------:R-:W1:Y:S01]  /*1880*/  LDCU.64 UR4, c[0x0][0x3a0] ;  /* 0x00007400ff0477ac */ /* 0x000e620008000a00 */
[----:B------:R-:W2:Y:S06]  /*1890*/  LDCU UR12, c[0x0][0x3c0] ;  /* 0x00007800ff0c77ac */ /* 0x000eac0008000800 */
[----:B------:R-:W3:Y:S08]  /*18a0*/  LDC.64 R14, c[0x0][0x3a8] ;  /* 0x0000ea00ff0e7b82 */ /* 0x000ef00000000a00 */
[----:B------:R-:W4:Y:S01]  /*18b0*/  LDC.64 R16, c[0x0][0x3b0] ;  /* 0x0000ec00ff107b82 */ /* 0x000f220000000a00 */
[----:B-1----:R-:W-:-:S12]  /*18c0*/  UIMAD.WIDE UR4, UR7, 0x4, UR4 ;  /* 0x00000004070478a5 */ /* 0x002fd8000f8e0204 */
.L_x_100:
[----:B-1----:R-:W1:Y:S01]  /*18d0*/  LDC.64 R10, c[0x0][0x380] ;  /* 0x0000e000ff0a7b82 */ /* 0x002e620000000a00 */
[----:B---3--:R-:W-:-:S06]  /*18e0*/  IMAD.WIDE R20, R6, 0x4, R14 ;  /* 0x0000000406147825 */ /* 0x008fcc00078e020e */
[----:B------:R-:W3:Y:S04]  /*18f0*/  LDG.E R20, desc[UR10][R20.64] ;  /* 0x0000000a14147981 */ /* 0x000ee8000c1e1900 */
[----:B-1----:R-:W3:Y:S01]  /*1900*/  LDG.E R7, desc[UR10][R10.64] ;  /* 0x0000000a0a077981 */ /* 0x002ee2000c1e1900 */
[----:B------:R-:W-:Y:S04]  /*1910*/  BSSY.RECONVERGENT B2, `(.L_x_86) ;  /* 0x0000086000027945 */ /* 0x000fe80003800200 */
[----:B------:R-:W-:Y:S01]  /*1920*/  BSSY.RELIABLE B3, `(.L_x_87) ;  /* 0x0000082000037945 */ /* 0x000fe20003800100 */
[----:B---3--:R-:W-:-:S13]  /*1930*/  FSETP.GE.AND P0, PT, R20, R7, PT ;  /* 0x000000071400720b */ /* 0x008fda0003f06000 */
[----:B0-----:R-:W-:Y:S05]  /*1940*/  @!P0 BRA `(.L_x_88) ;  /* 0x0000000400fc8947 */ /* 0x001fea0003800000 */
[----:B------:R-:W3:Y:S02]  /*1950*/  LDG.E R3, desc[UR10][R26.64+-0x4] ;  /* 0xfffffc0a1a037981 */ /* 0x000ee4000c1e1900 */
[----:B---3--:R-:W-:-:S13]  /*1960*/  FSETP.GTU.AND P0, PT, R20, R3, PT ;  /* 0x000000031400720b */ /* 0x008fda0003f0c000 */
[----:B------:R-:W-:Y:S05]  /*1970*/  @P0 BRA `(.L_x_88) ;  /* 0x0000000400f00947 */ /* 0x000fea0003800000 */
[----:B------:R-:W1:Y:S01]  /*1980*/  LDC.64 R8, c[0x0][0x390] ;  /* 0x0000e400ff087b82 */ /* 0x000e620000000a00 */
[----:B----4-:R-:W-:-:S06]  /*1990*/  IMAD.WIDE R4, R6, 0x4, R16 ;  /* 0x0000000406047825 */ /* 0x010fcc00078e0210 */
[----:B------:R-:W3:Y:S04]  /*19a0*/  LDG.E R5, desc[UR10][R4.64] ;  /* 0x0000000a04057981 */ /* 0x000ee8000c1e1900 */
[----:B-1----:R-:W3:Y:S02]  /*19b0*/  LDG.E R2, desc[UR10][R8.64] ;  /* 0x0000000a08027981 */ /* 0x002ee4000c1e1900 */
[----:B---3--:R-:W-:-:S13]  /*19c0*/  FSETP.GE.AND P0, PT, R5, R2, PT ;  /* 0x000000020500720b */ /* 0x008fda0003f06000 */
[----:B------:R-:W-:Y:S05]  /*19d0*/  @!P0 BRA `(.L_x_88) ;  /* 0x0000000400d88947 */ /* 0x000fea0003800000 */
[----:B------:R-:W-:Y:S02]  /*19e0*/  MOV R18, UR8 ;  /* 0x0000000800127c02 */ /* 0x000fe40008000f00 */
[----:B------:R-:W-:-:S05]  /*19f0*/  MOV R19, UR9 ;  /* 0x0000000900137c02 */ /* 0x000fca0008000f00 */
[----:B------:R-:W3:Y:S02]  /*1a00*/  LDG.E R18, desc[UR10][R18.64+-0x4] ;  /* 0xfffffc0a12127981 */ /* 0x000ee4000c1e1900 */
[----:B---3--:R-:W-:-:S13]  /*1a10*/  FSETP.GTU.AND P0, PT, R5, R18, PT ;  /* 0x000000120500720b */ /* 0x008fda0003f0c000 */
[----:B------:R-:W-:Y:S05]  /*1a20*/  @!P0 BREAK.RELIABLE B3 ;  /* 0x0000000000038942 */ /* 0x000fea0003800100 */
[----:B------:R-:W-:Y:S05]  /*1a30*/  @P0 BRA `(.L_x_88) ;  /* 0x0000000400c00947 */ /* 0x000fea0003800000 */
[----:B------:R-:W1:Y:S01]  /*1a40*/  LDC.64 R18, c[0x0][0x3a0] ;  /* 0x0000e800ff127b82 */ /* 0x000e620000000a00 */
[----:B------:R-:W3:Y:S04]  /*1a50*/  LDG.E R4, desc[UR10][R10.64+0x4] ;  /* 0x0000040a0a047981 */ /* 0x000ee8000c1e1900 */
[----:B------:R-:W4:Y:S04]  /*1a60*/  LDG.E R9, desc[UR10][R8.64+0x4] ;  /* 0x0000040a08097981 */ /* 0x000f28000c1e1900 */
[----:B-1----:R-:W5:Y:S04]  /*1a70*/  LDG.E R22, desc[UR10][R18.64+0x4] ;  /* 0x0000040a12167981 */ /* 0x002f68000c1e1900 */
[----:B------:R-:W5:Y:S01]  /*1a80*/  LDG.E R23, desc[UR10][R18.64] ;  /* 0x0000000a12177981 */ /* 0x000f62000c1e1900 */
[----:B------:R-:W-:Y:S01]  /*1a90*/  BSSY.RECONVERGENT B4, `(.L_x_89) ;  /* 0x0000011000047945 */ /* 0x000fe20003800200 */
[----:B---3--:R-:W-:-:S04]  /*1aa0*/  FADD R3, -R7, R4 ;  /* 0x0000000407037221 */ /* 0x008fc80000000100 */
[----:B------:R-:W1:Y:S01]  /*1ab0*/  MUFU.RCP R0, R3 ;  /* 0x0000000300007308 */ /* 0x000e620000001000 */
[----:B-----5:R-:W-:-:S04]  /*1ac0*/  FADD R25, R22, -R23 ;  /* 0x8000001716197221 */ /* 0x020fc80000000000 */
[----:B------:R-:W-:Y:S01]  /*1ad0*/  FMUL R25, R20, R25 ;  /* 0x0000001914197220 */ /* 0x000fe20000400000 */
[----:B-1----:R-:W-:-:S03]  /*1ae0*/  FFMA R21, -R3, R0, 1 ;  /* 0x3f80000003157423 */ /* 0x002fc60000000100 */
[----:B------:R-:W1:Y:S01]  /*1af0*/  FCHK P0, R25, R3 ;  /* 0x0000000319007302 */ /* 0x000e620000000000 */
[----:B------:R-:W-:-:S04]  /*1b00*/  FFMA R0, R0, R21, R0 ;  /* 0x0000001500007223 */ /* 0x000fc80000000000 */
[----:B------:R-:W-:-:S04]  /*1b10*/  FFMA R21, R25, R0, RZ ;  /* 0x0000000019157223 */ /* 0x000fc800000000ff */
[----:B------:R-:W-:Y:S01]  /*1b20*/  FFMA R10, -R3, R21, R25 ;  /* 0x00000015030a7223 */ /* 0x000fe20000000119 */
[----:B----4-:R-:W-:-:S03]  /*1b30*/  FADD R2, -R2, R9 ;  /* 0x0000000902027221 */ /* 0x010fc60000000100 */
[----:B------:R-:W-:Y:S01]  /*1b40*/  FFMA R21, R0, R10, R21 ;  /* 0x0000000a00157223 */ /* 0x000fe20000000015 */
[----:B-1----:R-:W-:Y:S06]  /*1b50*/  @!P0 BRA `(.L_x_90) ;  /* 0x0000000000108947 */ /* 0x002fec0003800000 */
[----:B------:R-:W-:Y:S02]  /*1b60*/  MOV R24, R3 ;  /* 0x0000000300187202 */ /* 0x000fe40000000f00 */
[----:B------:R-:W-:-:S07]  /*1b70*/  MOV R8, 0x1b90 ;  /* 0x00001b9000087802 */ /* 0x000fce0000000f00 */
[----:B0-2---:R-:W-:Y:S05]  /*1b80*/  CALL.REL.NOINC `($__internal_1_$__cuda_sm3x_div_rn_noftz_f32_slowpath) ;  /* 0x0000001000487944 */ /* 0x005fea0003c00000 */
[----:B------:R-:W-:-:S07]  /*1b90*/  MOV R21, R0 ;  /* 0x0000000000157202 */ /* 0x000fce0000000f00 */
.L_x_90:
[----:B--2---:R-:W-:Y:S05]  /*1ba0*/  BSYNC.RECONVERGENT B4 ;  /* 0x0000000000047941 */ /* 0x004fea0003800200 */
.L_x_89:
[----:B------:R-:W1:Y:S01]  /*1bb0*/  MUFU.RCP R0, R3 ;  /* 0x0000000300007308 */ /* 0x000e620000001000 */
[----:B------:R-:W-:-:S04]  /*1bc0*/  FMUL R9, R7, R22 ;  /* 0x0000001607097220 */ /* 0x000fc80000400000 */
[----:B------:R-:W-:-:S04]  /*1bd0*/  FFMA R25, R4, R23, -R9 ;  /* 0x0000001704197223 */ /* 0x000fc80000000809 */
[----:B------:R-:W2:Y:S01]  /*1be0*/  FCHK P0, R25, R3 ;  /* 0x0000000319007302 */ /* 0x000ea20000000000 */
[----:B-1----:R-:W-:-:S04]  /*1bf0*/  FFMA R11, -R3, R0, 1 ;  /* 0x3f800000030b7423 */ /* 0x002fc80000000100 */
[----:B------:R-:W-:-:S04]  /*1c00*/  FFMA R0, R0, R11, R0 ;  /* 0x0000000b00007223 */ /* 0x000fc80000000000 */
[----:B------:R-:W-:-:S04]  /*1c10*/  FFMA R8, R0, R25, RZ ;  /* 0x0000001900087223 */ /* 0x000fc800000000ff */
[----:B------:R-:W-:-:S04]  /*1c20*/  FFMA R9, -R3, R8, R25 ;  /* 0x0000000803097223 */ /* 0x000fc80000000119 */
[----:B------:R-:W-:Y:S01]  /*1c30*/  FFMA R0, R0, R9, R8 ;  /* 0x0000000900007223 */ /* 0x000fe20000000008 */
[----:B--2---:R-:W-:Y:S06]  /*1c40*/  @!P0 BRA `(.L_x_91) ;  /* 0x00000000000c8947 */ /* 0x004fec0003800000 */
[----:B------:R-:W-:Y:S02]  /*1c50*/  MOV R24, R3 ;  /* 0x0000000300187202 */ /* 0x000fe40000000f00 */
[----:B------:R-:W-:-:S07]  /*1c60*/  MOV R8, 0x1c80 ;  /* 0x00001c8000087802 */ /* 0x000fce0000000f00 */
[----:B0-----:R-:W-:Y:S05]  /*1c70*/  CALL.REL.NOINC `($__internal_1_$__cuda_sm3x_div_rn_noftz_f32_slowpath) ;  /* 0x00000010000c7944 */ /* 0x001fea0003c00000 */
.L_x_91:
[----:B------:R-:W-:Y:S02]  /*1c80*/  MOV R10, UR4 ;  /* 0x00000004000a7c02 */ /* 0x000fe40008000f00 */
[----:B------:R-:W-:Y:S02]  /*1c90*/  MOV R11, UR5 ;  /* 0x00000005000b7c02 */ /* 0x000fe40008000f00 */
[----:B------:R-:W-:Y:S02]  /*1ca0*/  MOV R8, UR4 ;  /* 0x0000000400087c02 */ /* 0x000fe40008000f00 */
[----:B------:R-:W-:Y:S01]  /*1cb0*/  MOV R9, UR5 ;  /* 0x0000000500097c02 */ /* 0x000fe20008000f00 */
[----:B------:R-:W2:Y:S04]  /*1cc0*/  LDG.E R22, desc[UR10][R10.64+0x4] ;  /* 0x0000040a0a167981 */ /* 0x000ea8000c1e1900 */
[----:B------:R-:W2:Y:S01]  /*1cd0*/  LDG.E R23, desc[UR10][R8.64] ;  /* 0x0000000a08177981 */ /* 0x000ea2000c1e1900 */
[----:B------:R-:W1:Y:S01]  /*1ce0*/  MUFU.RCP R18, R3 ;  /* 0x0000000300127308 */ /* 0x000e620000001000 */
[----:B------:R-:W-:Y:S01]  /*1cf0*/  BSSY.RECONVERGENT B4, `(.L_x_92) ;  /* 0x000000f000047945 */ /* 0x000fe20003800200 */
[----:B------:R-:W-:Y:S01]  /*1d00*/  FADD R21, R0, R21 ;  /* 0x0000001500157221 */ /* 0x000fe20000000000 */
[----:B-1----:R-:W-:Y:S01]  /*1d10*/  FFMA R29, -R3, R18, 1 ;  /* 0x3f800000031d7423 */ /* 0x002fe20000000112 */
[----:B--2---:R-:W-:-:S04]  /*1d20*/  FADD R19, R22, -R23 ;  /* 0x8000001716137221 */ /* 0x004fc80000000000 */
[----:B------:R-:W-:Y:S01]  /*1d30*/  FMUL R25, R20, R19 ;  /* 0x0000001314197220 */ /* 0x000fe20000400000 */
[----:B------:R-:W-:-:S03]  /*1d40*/  FFMA R20, R18, R29, R18 ;  /* 0x0000001d12147223 */ /* 0x000fc60000000012 */
[----:B------:R-:W1:Y:S01]  /*1d50*/  FCHK P0, R25, R3 ;  /* 0x0000000319007302 */ /* 0x000e620000000000 */
[----:B------:R-:W-:-:S04]  /*1d60*/  FFMA R18, R20, R25, RZ ;  /* 0x0000001914127223 */ /* 0x000fc800000000ff */
[----:B------:R-:W-:-:S04]  /*1d70*/  FFMA R19, -R3, R18, R25 ;  /* 0x0000001203137223 */ /* 0x000fc80000000119 */
[----:B------:R-:W-:Y:S01]  /*1d80*/  FFMA R20, R20, R19, R18 ;  /* 0x0000001314147223 */ /* 0x000fe20000000012 */
[----:B-1----:R-:W-:Y:S06]  /*1d90*/  @!P0 BRA `(.L_x_93) ;  /* 0x0000000000108947 */ /* 0x002fec0003800000 */
[----:B------:R-:W-:Y:S02]  /*1da0*/  MOV R24, R3 ;  /* 0x0000000300187202 */ /* 0x000fe40000000f00 */
[----:B------:R-:W-:-:S07]  /*1db0*/  MOV R8, 0x1dd0 ;  /* 0x00001dd000087802 */ /* 0x000fce0000000f00 */
[----:B0-----:R-:W-:Y:S05]  /*1dc0*/  CALL.REL.NOINC `($__internal_1_$__cuda_sm3x_div_rn_noftz_f32_slowpath) ;  /* 0x0000000c00b87944 */ /* 0x001fea0003c00000 */
[----:B------:R-:W-:-:S07]  /*1dd0*/  MOV R20, R0 ;  /* 0x0000000000147202 */ /* 0x000fce0000000f00 */
.L_x_93:
[----:B------:R-:W-:Y:S05]  /*1de0*/  BSYNC.RECONVERGENT B4 ;  /* 0x0000000000047941 */ /* 0x000fea0003800200 */
.L_x_92:
        /* <DEDUP_REMOVED lines=13> */
.L_x_94:
[----:B------:R-:W1:Y:S01]  /*1ec0*/  MUFU.RCP R3, R2 ;  /* 0x0000000200037308 */ /* 0x000e620000001000 */
[----:B------:R-:W-:Y:S01]  /*1ed0*/  FADD R20, R0, R20 ;  /* 0x0000001400147221 */ /* 0x000fe20000000000 */
[----:B------:R-:W-:Y:S03]  /*1ee0*/  BSSY.RECONVERGENT B4, `(.L_x_95) ;  /* 0x000000e000047945 */ /* 0x000fe60003800200 */
[----:B------:R-:W-:-:S04]  /*1ef0*/  FADD R0, -R21, R20 ;  /* 0x0000001415007221 */ /* 0x000fc80000000100 */
[----:B------:R-:W-:-:S04]  /*1f00*/  FMUL R25, R5, R0 ;  /* 0x0000000005197220 */ /* 0x000fc80000400000 */
        /* <DEDUP_REMOVED lines=10> */
[----:B------:R-:W-:-:S07]  /*1fb0*/  MOV R3, R0 ;  /* 0x0000000000037202 */ /* 0x000fce0000000f00 */
.L_x_96:
[----:B------:R-:W-:Y:S05]  /*1fc0*/  BSYNC.RECONVERGENT B4 ;  /* 0x0000000000047941 */ /* 0x000fea0003800200 */
.L_x_95:
        /* <DEDUP_REMOVED lines=8> */
[----:B--2---:R-:W-:-:S04]  /*2050*/  FMUL R20, R20, R7 ;  /* 0x0000000714147220 */ /* 0x004fc80000400000 */
        /* <DEDUP_REMOVED lines=10> */
.L_x_98:
[----:B------:R-:W-:Y:S05]  /*2100*/  BSYNC.RECONVERGENT B4 ;  /* 0x0000000000047941 */ /* 0x000fea0003800200 */
.L_x_97:
[----:B------:R-:W-:-:S05]  /*2110*/  FADD R3, R0, R3 ;  /* 0x0000000300037221 */ /* 0x000fca0000000000 */
[----:B------:R0:W-:Y:S01]  /*2120*/  STG.E desc[UR10][R4.64], R3 ;  /* 0x0000000304007986 */ /* 0x0001e2000c10190a */
[----:B------:R-:W-:Y:S05]  /*2130*/  BRA `(.L_x_99) ;  /* 0x00000000000c7947 */ /* 0x000fea0003800000 */
.L_x_88:
[----:B--2---:R-:W-:Y:S05]  /*2140*/  BSYNC.RELIABLE B3 ;  /* 0x0000000000037941 */ /* 0x004fea0003800100 */
.L_x_87:
[----:B0-----:R-:W-:-:S05]  /*2150*/  IMAD.WIDE R2, R6, 0x4, R12 ;  /* 0x0000000406027825 */ /* 0x001fca00078e020c */
[----:B------:R1:W-:Y:S02]  /*2160*/  STG.E desc[UR10][R2.64], RZ ;  /* 0x000000ff02007986 */ /* 0x0003e4000c10190a */
.L_x_99:
[----:B------:R-:W-:Y:S05]  /*2170*/  BSYNC.RECONVERGENT B2 ;  /* 0x0000000000027941 */ /* 0x000fea0003800200 */
.L_x_86:
[----:B------:R-:W-:-:S04]  /*2180*/  IADD3 R6, PT, PT, R6, UR6, RZ ;  /* 0x0000000606067c10 */ /* 0x000fc8000fffe0ff */
[----:B------:R-:W-:-:S13]  /*2190*/  ISETP.GE.AND P0, PT, R6, UR12, PT ;  /* 0x0000000c06007c0c */ /* 0x000fda000bf06270 */
[----:B------:R-:W-:Y:S05]  /*21a0*/  @!P0 BRA `(.L_x_100) ;  /* 0xfffffff400c88947 */ /* 0x000fea000383ffff */
[----:B------:R-:W-:Y:S05]  /*21b0*/  EXIT ;  /* 0x000000000000794d */ /* 0x000fea0003800000 */
.L_x_85:
[----:B------:R-:W-:-:S12]  /*21c0*/  UIMAD.WIDE.U32 UR4, UR7, 0x4, UR4 ;  /* 0x00000004070478a5 */ /* 0x000fd8000f8e0004 */
.L_x_121:
        /* <DEDUP_REMOVED lines=29> */
.L_x_107:
        /* <DEDUP_REMOVED lines=10> */
.L_x_105:
[----:B------:R-:W-:Y:S02]  /*2440*/  MOV R2, UR4 ;  /* 0x0000000400027c02 */ /* 0x000fe40008000f00 */
[----:B------:R-:W-:-:S05]  /*2450*/  MOV R3, UR5 ;  /* 0x0000000500037c02 */ /* 0x000fca0008000f00 */
[----:B------:R0:W5:Y:S01]  /*2460*/  LDG.E R4, desc[UR10][R2.64] ;  /* 0x0000000a02047981 */ /* 0x000162000c1e1900 */
[----:B------:R-:W1:Y:S02]  /*2470*/  LDCU UR7, c[0x0][0x398] ;  /* 0x00007300ff0777ac */ /* 0x000e640008000800 */
[----:B01----:R-:W-:-:S07]  /*2480*/  MOV R11, UR7 ;  /* 0x00000007000b7c02 */ /* 0x003fce0008000f00 */
.L_x_106:
[----:B------:R-:W-:Y:S05]  /*2490*/  BSYNC.RECONVERGENT B0 ;  /* 0x0000000000007941 */ /* 0x000fea0003800200 */
.L_x_104:
[----:B------:R-:W0:Y:S01]  /*24a0*/  LDC.64 R8, c[0x0][0x380] ;  /* 0x0000e000ff087b82 */ /* 0x000e220000000a00 */
[----:B------:R-:W1:Y:S07]  /*24b0*/  LDCU UR7, c[0x0][0x388] ;  /* 0x00007100ff0777ac */ /* 0x000e6e0008000800 */
[----:B------:R-:W2:Y:S01]  /*24c0*/  LDC.64 R20, c[0x0][0x3a0] ;  /* 0x0000e800ff147b82 */ /* 0x000ea20000000a00 */
[----:B-1----:R-:W-:Y:S01]  /*24d0*/  IMAD R3, R11, UR7, RZ ;  /* 0x000000070b037c24 */ /* 0x002fe2000f8e02ff */
[----:B0-----:R-:W3:Y:S03]  /*24e0*/  LDG.E R15, desc[UR10][R8.64+0x4] ;  /* 0x0000040a080f7981 */ /* 0x001ee6000c1e1900 */
[----:B--2---:R-:W-:-:S05]  /*24f0*/  IMAD.WIDE R20, R3, 0x4, R20 ;  /* 0x0000000403147825 */ /* 0x004fca00078e0214 */
[----:B------:R-:W2:Y:S04]  /*2500*/  LDG.E R3, desc[UR10][R20.64+0x4] ;  /* 0x0000040a14037981 */ /* 0x000ea8000c1e1900 */
[----:B------:R-:W2:Y:S01]  /*2510*/  LDG.E R2, desc[UR10][R20.64] ;  /* 0x0000000a14027981 */ /* 0x000ea2000c1e1900 */
[----:B------:R-:W-:-:S05]  /*2520*/  IMAD.WIDE.U32 R16, R11, 0x4, R16 ;  /* 0x000000040b107825 */ /* 0x000fca00078e0010 */
[----:B------:R-:W4:Y:S01]  /*2530*/  LDG.E R11, desc[UR10][R16.64+0x4] ;  /* 0x0000040a100b7981 */ /* 0x000f22000c1e1900 */
[----:B------:R-:W-:Y:S01]  /*2540*/  BSSY.RECONVERGENT B4, `(.L_x_108) ;  /* 0x0000011000047945 */ /* 0x000fe20003800200 */
[----:B---3--:R-:W-:-:S04]  /*2550*/  FADD R13, -R14, R15 ;  /* 0x0000000f0e0d7221 */ /* 0x008fc80000000100 */
[----:B------:R-:W0:Y:S01]  /*2560*/  MUFU.RCP R10, R13 ;  /* 0x0000000d000a7308 */ /* 0x000e220000001000 */
[----:B--2---:R-:W-:-:S04]  /*2570*/  FADD R0, R3, -R2 ;  /* 0x8000000203007221 */ /* 0x004fc80000000000 */
[----:B------:R-:W-:Y:S01]  /*2580*/  FMUL R25, R7, R0 ;  /* 0x0000000007197220 */ /* 0x000fe20000400000 */
[----:B0-----:R-:W-:Y:S01]  /*2590*/  FFMA R19, -R13, R10, 1 ;  /* 0x3f8000000d137423 */ /* 0x001fe2000000010a */
[----:B----45:R-:W-:Y:S02]  /*25a0*/  FADD R4, R11, -R4 ;  /* 0x800000040b047221 */ /* 0x030fe40000000000 */
[----:B------:R-:W0:Y:S01]  /*25b0*/  FCHK P0, R25, R13 ;  /* 0x0000000d19007302 */ /* 0x000e220000000000 */
[----:B------:R-:W-:-:S04]  /*25c0*/  FFMA R10, R10, R19, R10 ;  /* 0x000000130a0a7223 */ /* 0x000fc8000000000a */
        /* <DEDUP_REMOVED lines=8> */
.L_x_109:
[----:B------:R-:W-:Y:S05]  /*2650*/  BSYNC.RECONVERGENT B4 ;  /* 0x0000000000047941 */ /* 0x000fea0003800200 */
.L_x_108:
        /* <DEDUP_REMOVED lines=14> */
.L_x_111:
[----:B------:R-:W-:Y:S05]  /*2740*/  BSYNC.RECONVERGENT B4 ;  /* 0x0000000000047941 */ /* 0x000fea0003800200 */
.L_x_110:
[----:B------:R-:W0:Y:S02]  /*2750*/  LDC R3, c[0x0][0x398] ;  /* 0x0000e600ff037b82 */ /* 0x000e240000000800 */
[----:B0-----:R-:W-:-:S05]  /*2760*/  IMAD.WIDE.U32 R20, R3, 0x4, R20 ;  /* 0x0000000403147825 */ /* 0x001fca00078e0014 */
        /* <DEDUP_REMOVED lines=18> */
.L_x_113:
[----:B------:R-:W-:Y:S05]  /*2890*/  BSYNC.RECONVERGENT B4 ;  /* 0x0000000000047941 */ /* 0x000fea0003800200 */
.L_x_112:
        /* <DEDUP_REMOVED lines=14> */
.L_x_115:
[----:B------:R-:W-:Y:S05]  /*2980*/  BSYNC.RECONVERGENT B4 ;  /* 0x0000000000047941 */ /* 0x000fea0003800200 */
.L_x_114:
        /* <DEDUP_REMOVED lines=16> */
.L_x_117:
[----:B------:R-:W-:Y:S05]  /*2a90*/  BSYNC.RECONVERGENT B4 ;  /* 0x0000000000047941 */ /* 0x000fea0003800200 */
.L_x_116:
        /* <DEDUP_REMOVED lines=19> */
.L_x_119:
[----:B------:R-:W-:Y:S05]  /*2bd0*/  BSYNC.RECONVERGENT B4 ;  /* 0x0000000000047941 */ /* 0x000fea0003800200 */
.L_x_118:
[----:B------:R-:W-:-:S05]  /*2be0*/  FADD R3, R0, R2 ;  /* 0x0000000200037221 */ /* 0x000fca0000000000 */
[----:B------:R0:W-:Y:S01]  /*2bf0*/  STG.E desc[UR10][R14.64], R3 ;  /* 0x000000030e007986 */ /* 0x0001e2000c10190a */
[----:B------:R-:W-:Y:S05]  /*2c00*/  BRA `(.L_x_120) ;  /* 0x0000000000107947 */ /* 0x000fea0003800000 */
.L_x_103:
[----:B------:R-:W-:Y:S05]  /*2c10*/  BSYNC.RELIABLE B3 ;  /* 0x0000000000037941 */ /* 0x000fea0003800100 */
.L_x_102:
[----:B------:R-:W0:Y:S02]  /*2c20*/  LDC.64 R2, c[0x0][0x3b8] ;  /* 0x0000ee00ff027b82 */ /* 0x000e240000000a00 */
[----:B0-----:R-:W-:-:S05]  /*2c30*/  IMAD.WIDE R2, R6, 0x4, R2 ;  /* 0x0000000406027825 */ /* 0x001fca00078e0202 */
[----:B------:R1:W-:Y:S02]  /*2c40*/  STG.E desc[UR10][R2.64], RZ ;  /* 0x000000ff02007986 */ /* 0x0003e4000c10190a */
.L_x_120:
[----:B------:R-:W-:Y:S05]  /*2c50*/  BSYNC.RECONVERGENT B2 ;  /* 0x0000000000027941 */ /* 0x000fea0003800200 */
.L_x_101:
[----:B------:R-:W2:Y:S01]  /*2c60*/  LDCU UR7, c[0x0][0x3c0] ;  /* 0x00007800ff0777ac */ /* 0x000ea20008000800 */
[----:B------:R-:W-:-:S04]  /*2c70*/  IADD3 R6, PT, PT, R6, UR6, RZ ;  /* 0x0000000606067c10 */ /* 0x000fc8000fffe0ff */
[----:B--2---:R-:W-:-:S13]  /*2c80*/  ISETP.GE.AND P0, PT, R6, UR7, PT ;  /* 0x0000000706007c0c */ /* 0x004fda000bf06270 */
[----:B------:R-:W-:Y:S05]  /*2c90*/  @!P0 BRA `(.L_x_121) ;  /* 0xfffffff4004c8947 */ /* 0x000fea000383ffff */
[----:B------:R-:W-:Y:S05]  /*2ca0*/  EXIT ;  /* 0x000000000000794d */ /* 0x000fea0003800000 */
        .weak           $__internal_1_$__cuda_sm3x_div_rn_noftz_f32_slowpath
        .type           $__internal_1_$__cuda_sm3x_div_rn_noftz_f32_slowpath,@function
        .size           $__internal_1_$__cuda_sm3x_div_rn_noftz_f32_slowpath,(.L_x_135 - $__internal_1_$__cuda_sm3x_div_rn_noftz_f32_slowpath)
$__internal_1_$__cuda_sm3x_div_rn_noftz_f32_slowpath:
[----:B------:R-:W-:Y:S01]  /*2cb0*/  SHF.R.U32.HI R9, RZ, 0x17, R24 ;  /* 0x00000017ff097819 */ /* 0x000fe20000011618 */
[----:B------:R-:W-:Y:S01]  /*2cc0*/  BSSY.RECONVERGENT B0, `(.L_x_122) ;  /* 0x0000062000007945 */ /* 0x000fe20003800200 */
[----:B------:R-:W-:Y:S02]  /*2cd0*/  SHF.R.U32.HI R18, RZ, 0x17, R25 ;  /* 0x00000017ff127819 */ /* 0x000fe40000011619 */
[----:B------:R-:W-:Y:S02]  /*2ce0*/  LOP3.LUT R9, R9, 0xff, RZ, 0xc0, !PT ;  /* 0x000000ff09097812 */ /* 0x000fe400078ec0ff */
[----:B------:R-:W-:Y:S02]  /*2cf0*/  LOP3.LUT R18, R18, 0xff, RZ, 0xc0, !PT ;  /* 0x000000ff12127812 */ /* 0x000fe400078ec0ff */
[----:B------:R-:W-:Y:S02]  /*2d00*/  IADD3 R11, PT, PT, R9, -0x1, RZ ;  /* 0xffffffff090b7810 */ /* 0x000fe40007ffe0ff */
[----:B------:R-:W-:-:S02]  /*2d10*/  IADD3 R0, PT, PT, R18, -0x1, RZ ;  /* 0xffffffff12007810 */ /* 0x000fc40007ffe0ff */
[----:B------:R-:W-:-:S04]  /*2d20*/  ISETP.GT.U32.AND P0, PT, R11, 0xfd, PT ;  /* 0x000000fd0b00780c */ /* 0x000fc80003f04070 */
[----:B------:R-:W-:-:S13]  /*2d30*/  ISETP.GT.U32.OR P0, PT, R0, 0xfd, P0 ;  /* 0x000000fd0000780c */ /* 0x000fda0000704470 */
[----:B------:R-:W-:Y:S01]  /*2d40*/  @!P0 MOV R10, RZ ;  /* 0x000000ff000a8202 */ /* 0x000fe20000000f00 */
[----:B------:R-:W-:Y:S06]  /*2d50*/  @!P0 BRA `(.L_x_123) ;  /* 0x00000000005c8947 */ /* 0x000fec0003800000 */
[----:B------:R-:W-:Y:S02]  /*2d60*/  FSETP.GTU.FTZ.AND P0, PT, |R25|, +INF , PT ;  /* 0x7f8000001900780b */ /* 0x000fe40003f1c200 */
[----:B------:R-:W-:-:S04]  /*2d70*/  FSETP.GTU.FTZ.AND P1, PT, |R24|, +INF , PT ;  /* 0x7f8000001800780b */ /* 0x000fc80003f3c200 */
[----:B------:R-:W-:-:S13]  /*2d80*/  PLOP3.LUT P0, PT, P0, P1, PT, 0xf8, 0x8f ;  /* 0x00000000008f781c */ /* 0x000fda0000703f70 */
[----:B------:R-:W-:Y:S05]  /*2d90*/  @P0 BRA `(.L_x_124) ;  /* 0x00000004004c0947 */ /* 0x000fea0003800000 */
[----:B------:R-:W-:-:S13]  /*2da0*/  LOP3.LUT P0, RZ, R24, 0x7fffffff, R25, 0xc8, !PT ;  /* 0x7fffffff18ff7812 */ /* 0x000fda000780c819 */
[----:B------:R-:W-:Y:S05]  /*2db0*/  @!P0 BRA `(.L_x_125) ;  /* 0x00000004003c8947 */ /* 0x000fea0003800000 */
[C---:B------:R-:W-:Y:S02]  /*2dc0*/  FSETP.NEU.FTZ.AND P2, PT, |R25|.reuse, +INF , PT ;  /* 0x7f8000001900780b */ /* 0x040fe40003f5d200 */
        /* <DEDUP_REMOVED lines=12> */
[----:B------:R-:W-:Y:S01]  /*2e90*/  @!P0 FFMA R25, R25, 1.84467440737095516160e+19, RZ ;  /* 0x5f80000019198823 */ /* 0x000fe200000000ff */
[----:B------:R-:W-:Y:S01]  /*2ea0*/  @!P0 MOV R10, 0xffffffc0 ;  /* 0xffffffc0000a8802 */ /* 0x000fe20000000f00 */
[----:B------:R-:W-:-:S03]  /*2eb0*/  @!P1 FFMA R24, R24, 1.84467440737095516160e+19, RZ ;  /* 0x5f80000018189823 */ /* 0x000fc600000000ff */
[----:B------:R-:W-:-:S07]  /*2ec0*/  @!P1 IADD3 R10, PT, PT, R10, 0x40, RZ ;  /* 0x000000400a0a9810 */ /* 0x000fce0007ffe0ff */
.L_x_123:
[----:B------:R-:W-:Y:S01]  /*2ed0*/  LEA R11, R9, 0xc0800000, 0x17 ;  /* 0xc0800000090b7811 */ /* 0x000fe200078eb8ff */
[----:B------:R-:W-:Y:S01]  /*2ee0*/  BSSY.RECONVERGENT B1, `(.L_x_128) ;  /* 0x0000036000017945 */ /* 0x000fe20003800200 */
[----:B------:R-:W-:Y:S02]  /*2ef0*/  IADD3 R18, PT, PT, R18, -0x7f, RZ ;  /* 0xffffff8112127810 */ /* 0x000fe40007ffe0ff */
[----:B------:R-:W-:-:S03]  /*2f00*/  IADD3 R28, PT, PT, -R11, R24, RZ ;  /* 0x000000180b1c7210 */ /* 0x000fc60007ffe1ff */
[----:B------:R-:W-:Y:S01]  /*2f10*/  IMAD R0, R18, -0x800000, R25 ;  /* 0xff80000012007824 */ /* 0x000fe200078e0219 */
[----:B------:R-:W0:Y:S01]  /*2f20*/  MUFU.RCP R24, R28 ;  /* 0x0000001c00187308 */ /* 0x000e220000001000 */
[----:B------:R-:W-:-:S04]  /*2f30*/  FADD.FTZ R19, -R28, -RZ ;  /* 0x800000ff1c137221 */ /* 0x000fc80000010100 */
[----:B0-----:R-:W-:-:S04]  /*2f40*/  FFMA R11, R24, R19, 1 ;  /* 0x3f800000180b7423 */ /* 0x001fc80000000013 */
[----:B------:R-:W-:-:S04]  /*2f50*/  FFMA R11, R24, R11, R24 ;  /* 0x0000000b180b7223 */ /* 0x000fc80000000018 */
[----:B------:R-:W-:-:S04]  /*2f60*/  FFMA R24, R0, R11, RZ ;  /* 0x0000000b00187223 */ /* 0x000fc800000000ff */
[----:B------:R-:W-:-:S04]  /*2f70*/  FFMA R25, R19, R24, R0 ;  /* 0x0000001813197223 */ /* 0x000fc80000000000 */
[----:B------:R-:W-:Y:S01]  /*2f80*/  FFMA R24, R11, R25, R24 ;  /* 0x000000190b187223 */ /* 0x000fe20000000018 */
[----:B------:R-:W-:-:S03]  /*2f90*/  IADD3 R25, PT, PT, R18, 0x7f, -R9 ;  /* 0x0000007f12197810 */ /* 0x000fc60007ffe809 */
[----:B------:R-:W-:Y:S01]  /*2fa0*/  FFMA R19, R19, R24, R0 ;  /* 0x0000001813137223 */ /* 0x000fe20000000000 */
[----:B------:R-:W-:-:S03]  /*2fb0*/  IADD3 R25, PT, PT, R25, R10, RZ ;  /* 0x0000000a19197210 */ /* 0x000fc60007ffe0ff */
[----:B------:R-:W-:-:S05]  /*2fc0*/  FFMA R0, R11, R19, R24 ;  /* 0x000000130b007223 */ /* 0x000fca0000000018 */
[----:B------:R-:W-:-:S04]  /*2fd0*/  SHF.R.U32.HI R9, RZ, 0x17, R0 ;  /* 0x00000017ff097819 */ /* 0x000fc80000011600 */
[----:B------:R-:W-:-:S04]  /*2fe0*/  LOP3.LUT R10, R9, 0xff, RZ, 0xc0, !PT ;  /* 0x000000ff090a7812 */ /* 0x000fc800078ec0ff */
[----:B------:R-:W-:-:S04]  /*2ff0*/  IADD3 R9, PT, PT, R10, R25, RZ ;  /* 0x000000190a097210 */ /* 0x000fc80007ffe0ff */
[----:B------:R-:W-:-:S04]  /*3000*/  IADD3 R10, PT, PT, R9, -0x1, RZ ;  /* 0xffffffff090a7810 */ /* 0x000fc80007ffe0ff */
        /* <DEDUP_REMOVED lines=16> */
[----:B------:R-:W-:-:S02]  /*3110*/  ISETP.NE.AND P1, PT, R9, RZ, PT ;  /* 0x000000ff0900720c */ /* 0x000fc40003f25270 */
[----:B------:R-:W-:Y:S02]  /*3120*/  IADD3 R9, PT, PT, -R9, RZ, RZ ;  /* 0x000000ff09097210 */ /* 0x000fe40007ffe1ff */
[----:B------:R-:W-:Y:S02]  /*3130*/  SHF.L.U32 R11, R10, R11, RZ ;  /* 0x0000000b0a0b7219 */ /* 0x000fe400000006ff */
[----:B------:R-:W-:Y:S02]  /*3140*/  FSETP.NEU.FTZ.AND P0, PT, R18, R19, PT ;  /* 0x000000131200720b */ /* 0x000fe40003f1d000 */
[----:B------:R-:W-:Y:S02]  /*3150*/  SEL R9, R9, RZ, P2 ;  /* 0x000000ff09097207 */ /* 0x000fe40001000000 */
[----:B------:R-:W-:Y:S02]  /*3160*/  ISETP.NE.AND P1, PT, R11, RZ, P1 ;  /* 0x000000ff0b00720c */ /* 0x000fe40000f25270 */
[----:B------:R-:W-:-:S02]  /*3170*/  SHF.R.U32.HI R18, RZ, R9, R10 ;  /* 0x00000009ff127219 */ /* 0x000fc4000001160a */
[----:B------:R-:W-:Y:S02]  /*3180*/  PLOP3.LUT P0, PT, P0, P1, PT, 0xf8, 0x8f ;  /* 0x00000000008f781c */ /* 0x000fe40000703f70 */
[----:B------:R-:W-:Y:S02]  /*3190*/  SHF.R.U32.HI R10, RZ, 0x1, R18 ;  /* 0x00000001ff0a7819 */ /* 0x000fe40000011612 */
[----:B------:R-:W-:-:S04]  /*31a0*/  SEL R9, RZ, 0x1, !P0 ;  /* 0x00000001ff097807 */ /* 0x000fc80004000000 */
[----:B------:R-:W-:-:S04]  /*31b0*/  LOP3.LUT R9, R9, 0x1, R10, 0xf8, !PT ;  /* 0x0000000109097812 */ /* 0x000fc800078ef80a */
[----:B------:R-:W-:-:S04]  /*31c0*/  LOP3.LUT R9, R9, R18, RZ, 0xc0, !PT ;  /* 0x0000001209097212 */ /* 0x000fc800078ec0ff */
[----:B------:R-:W-:-:S04]  /*31d0*/  IADD3 R9, PT, PT, R10, R9, RZ ;  /* 0x000000090a097210 */ /* 0x000fc80007ffe0ff */
[----:B------:R-:W-:Y:S01]  /*31e0*/  LOP3.LUT R0, R9, R0, RZ, 0xfc, !PT ;  /* 0x0000000009007212 */ /* 0x000fe200078efcff */
[----:B------:R-:W-:Y:S06]  /*31f0*/  BRA `(.L_x_131) ;  /* 0x0000000000107947 */ /* 0x000fec0003800000 */
.L_x_130:
[----:B------:R-:W-:-:S04]  /*3200*/  LOP3.LUT R0, R0, 0x80000000, RZ, 0xc0, !PT ;  /* 0x8000000000007812 */ /* 0x000fc800078ec0ff */
[----:B------:R-:W-:Y:S01]  /*3210*/  LOP3.LUT R0, R0, 0x7f800000, RZ, 0xfc, !PT ;  /* 0x7f80000000007812 */ /* 0x000fe200078efcff */
[----:B------:R-:W-:Y:S06]  /*3220*/  BRA `(.L_x_131) ;  /* 0x0000000000047947 */ /* 0x000fec0003800000 */
.L_x_129:
[----:B------:R-:W-:-:S07]  /*3230*/  LEA R0, R25, R0, 0x17 ;  /* 0x0000000019007211 */ /* 0x000fce00078eb8ff */
.L_x_131:
[----:B------:R-:W-:Y:S05]  /*3240*/  BSYNC.RECONVERGENT B1 ;  /* 0x0000000000017941 */ /* 0x000fea0003800200 */
.L_x_128:
[----:B------:R-:W-:Y:S05]  /*3250*/  BRA `(.L_x_132) ;  /* 0x0000000000207947 */ /* 0x000fea0003800000 */
.L_x_127:
[----:B------:R-:W-:-:S04]  /*3260*/  LOP3.LUT R24, R24, 0x80000000, R25, 0x48, !PT ;  /* 0x8000000018187812 */ /* 0x000fc800078e4819 */
[----:B------:R-:W-:Y:S01]  /*3270*/  LOP3.LUT R0, R24, 0x7f800000, RZ, 0xfc, !PT ;  /* 0x7f80000018007812 */ /* 0x000fe200078efcff */
[----:B------:R-:W-:Y:S06]  /*3280*/  BRA `(.L_x_132) ;  /* 0x0000000000147947 */ /* 0x000fec0003800000 */
.L_x_126:
[----:B------:R-:W-:Y:S01]  /*3290*/  LOP3.LUT R0, R24, 0x80000000, R25, 0x48, !PT ;  /* 0x8000000018007812 */ /* 0x000fe200078e4819 */
[----:B------:R-:W-:Y:S06]  /*32a0*/  BRA `(.L_x_132) ;  /* 0x00000000000c7947 */ /* 0x000fec0003800000 */
.L_x_125:
[----:B------:R-:W0:Y:S01]  /*32b0*/  MUFU.RSQ R0, -QNAN ;  /* 0xffc0000000007908 */ /* 0x000e220000001400 */
[----:B------:R-:W-:Y:S05]  /*32c0*/  BRA `(.L_x_132) ;  /* 0x0000000000047947 */ /* 0x000fea0003800000 */
.L_x_124:
[----:B------:R-:W-:-:S07]  /*32d0*/  FADD.FTZ R0, R25, R24 ;  /* 0x0000001819007221 */ /* 0x000fce0000010000 */
.L_x_132:
[----:B------:R-:W-:Y:S05]  /*32e0*/  BSYNC.RECONVERGENT B0 ;  /* 0x0000000000007941 */ /* 0x000fea0003800200 */
.L_x_122:
[----:B------:R-:W-:-:S04]  /*32f0*/  HFMA2 R9, -RZ, RZ, 0, 0 ;  /* 0x00000000ff097431 */ /* 0x000fc800000001ff */
[----:B0-----:R-:W-:Y:S05]  /*3300*/  RET.REL.NODEC R8 `(_ZN6device7interp2EPKfiS1_iS1_S1_S1_Pfi) ;  /* 0xffffffcc083c7950 */ /* 0x001fea0003c3ffff */
.L_x_133:
        /* <DEDUP_REMOVED lines=15> */
.L_x_135:


//--------------------- .nv.shared.reserved.0     --------------------------
	.section	.nv.shared.reserved.0,"aw",@nobits
	.weak		__nv_reservedSMEM_offset_0_alias
	.size		__nv_reservedSMEM_offset_0_alias, 0, 64
	.other		__nv_reservedSMEM_offset_0_alias,@"STO_CUDA_RESERVED_SHARED STV_DEFAULT"
__nv_reservedSMEM_offset_0_alias:
	.zero		0
	.zero		64


//--------------------- .nv.constant0._ZN6device7interp0EPKfS1_S1_S1_S1_Pfi --------------------------
	.section	.nv.constant0._ZN6device7interp0EPKfS1_S1_S1_S1_Pfi,"a",@progbits
	.sectionflags	@""
	.align	4
.nv.constant0._ZN6device7interp0EPKfS1_S1_S1_S1_Pfi:
	.zero		948


//--------------------- .nv.constant0._ZN6device7interp1EPKfiS1_S1_S1_S1_Pfi --------------------------
	.section	.nv.constant0._ZN6device7interp1EPKfiS1_S1_S1_S1_Pfi,"a",@progbits
	.sectionflags	@""
	.align	4
.nv.constant0._ZN6device7interp1EPKfiS1_S1_S1_S1_Pfi:
	.zero		956


//--------------------- .nv.constant0._ZN6device7interp2EPKfiS1_iS1_S1_S1_Pfi --------------------------
	.section	.nv.constant0._ZN6device7interp2EPKfiS1_iS1_S1_S1_Pfi,"a",@progbits
	.sectionflags	@""
	.align	4
.nv.constant0._ZN6device7interp2EPKfiS1_iS1_S1_S1_Pfi:
	.zero		964


//--------------------- SYMBOLS --------------------------

	.type		.nv.reservedSmem.offset0,@object
	.size		.nv.reservedSmem.offset0,0x4
